//
// Generated by NVIDIA NVVM Compiler
//
// Compiler Build ID: CL-36424714
// Cuda compilation tools, release 13.0, V13.0.88
// Based on NVVM 20.0.0
//

.version 9.0
.target sm_100
.address_size 64

	// .globl	_Z18cuda_sgemm_forwardILi16EEvmmmPfS0_S0_S0_
// _ZZ18cuda_sgemm_forwardILi16EEvmmmPfS0_S0_S0_E6ashare has been demoted
// _ZZ18cuda_sgemm_forwardILi16EEvmmmPfS0_S0_S0_E6bshare has been demoted
// _ZZ18cuda_sgemm_forwardILi16EEvmmmPfS0_S0_S0_E10bias_share has been demoted

.visible .entry _Z18cuda_sgemm_forwardILi16EEvmmmPfS0_S0_S0_(
	.param .u64 _Z18cuda_sgemm_forwardILi16EEvmmmPfS0_S0_S0__param_0,
	.param .u64 _Z18cuda_sgemm_forwardILi16EEvmmmPfS0_S0_S0__param_1,
	.param .u64 _Z18cuda_sgemm_forwardILi16EEvmmmPfS0_S0_S0__param_2,
	.param .u64 .ptr .align 1 _Z18cuda_sgemm_forwardILi16EEvmmmPfS0_S0_S0__param_3,
	.param .u64 .ptr .align 1 _Z18cuda_sgemm_forwardILi16EEvmmmPfS0_S0_S0__param_4,
	.param .u64 .ptr .align 1 _Z18cuda_sgemm_forwardILi16EEvmmmPfS0_S0_S0__param_5,
	.param .u64 .ptr .align 1 _Z18cuda_sgemm_forwardILi16EEvmmmPfS0_S0_S0__param_6
)
{
	.reg .pred 	%p<24>;
	.reg .b32 	%r<61>;
	.reg .b32 	%f<64>;
	.reg .b64 	%rd<110>;
	// demoted variable
	.shared .align 4 .b8 _ZZ18cuda_sgemm_forwardILi16EEvmmmPfS0_S0_S0_E6ashare[1024];
	// demoted variable
	.shared .align 4 .b8 _ZZ18cuda_sgemm_forwardILi16EEvmmmPfS0_S0_S0_E6bshare[1024];
	// demoted variable
	.shared .align 4 .b8 _ZZ18cuda_sgemm_forwardILi16EEvmmmPfS0_S0_S0_E10bias_share[64];
	ld.param.u64 	%rd33, [_Z18cuda_sgemm_forwardILi16EEvmmmPfS0_S0_S0__param_0];
	ld.param.u64 	%rd34, [_Z18cuda_sgemm_forwardILi16EEvmmmPfS0_S0_S0__param_1];
	ld.param.u64 	%rd35, [_Z18cuda_sgemm_forwardILi16EEvmmmPfS0_S0_S0__param_2];
	ld.param.u64 	%rd39, [_Z18cuda_sgemm_forwardILi16EEvmmmPfS0_S0_S0__param_3];
	cvta.to.global.u64 	%rd1, %rd39;
	mov.u32 	%r1, %tid.x;
	mov.u32 	%r2, %tid.y;
	mov.u32 	%r3, %ctaid.x;
	mov.u32 	%r4, %ctaid.y;
	shl.b32 	%r5, %r3, 4;
	cvt.u64.u32 	%rd40, %r5;
	mul.lo.s64 	%rd2, %rd35, %rd40;
	shl.b64 	%rd41, %rd2, 2;
	add.s64 	%rd42, %rd1, %rd41;
	add.s64 	%rd43, %rd39, %rd41;
	shl.b64 	%rd44, %rd35, 2;
	add.s64 	%rd3, %rd42, %rd44;
	add.s64 	%rd45, %rd33, -1;
	mul.lo.s64 	%rd46, %rd35, %rd45;
	shl.b64 	%rd47, %rd46, 2;
	add.s64 	%rd48, %rd1, %rd47;
	add.s64 	%rd4, %rd39, %rd47;
	mul.lo.s64 	%rd49, %rd35, 60;
	add.s64 	%rd50, %rd42, %rd49;
	add.s64 	%rd5, %rd43, %rd49;
	setp.ge.u64 	%p2, %rd48, %rd50;
	mov.b32 	%r59, 16;
	@%p2 bra 	$L__BB0_5;
	sub.s64 	%rd51, %rd5, %rd4;
	shr.s64 	%rd6, %rd51, 2;
	or.b64  	%rd52, %rd6, %rd35;
	and.b64  	%rd53, %rd52, -4294967296;
	setp.ne.s64 	%p3, %rd53, 0;
	@%p3 bra 	$L__BB0_3;
	cvt.u32.u64 	%r14, %rd35;
	cvt.u32.u64 	%r15, %rd6;
	div.u32 	%r16, %r15, %r14;
	cvt.u64.u32 	%rd104, %r16;
	bra.uni 	$L__BB0_4;
$L__BB0_3:
	div.u64 	%rd104, %rd6, %rd35;
$L__BB0_4:
	cvt.u32.u64 	%r17, %rd104;
	sub.s32 	%r59, 16, %r17;
$L__BB0_5:
	setp.lt.s64 	%p4, %rd35, 1;
	mov.f32 	%f61, 0f00000000;
	@%p4 bra 	$L__BB0_24;
	ld.param.u64 	%rd100, [_Z18cuda_sgemm_forwardILi16EEvmmmPfS0_S0_S0__param_4];
	cvta.to.global.u64 	%rd54, %rd100;
	shl.b32 	%r18, %r4, 4;
	cvt.u64.u32 	%rd10, %r1;
	cvt.u64.u32 	%rd55, %r2;
	shl.b32 	%r19, %r1, 6;
	mov.u32 	%r20, _ZZ18cuda_sgemm_forwardILi16EEvmmmPfS0_S0_S0_E6ashare;
	add.s32 	%r8, %r20, %r19;
	mad.lo.s64 	%rd56, %rd34, %rd10, %rd55;
	mov.u32 	%r21, _ZZ18cuda_sgemm_forwardILi16EEvmmmPfS0_S0_S0_E6bshare;
	add.s32 	%r22, %r21, %r19;
	shl.b32 	%r23, %r2, 2;
	add.s32 	%r9, %r22, %r23;
	shl.b64 	%rd57, %rd35, 2;
	sub.s64 	%rd106, 64, %rd57;
	mul.lo.s64 	%rd12, %rd34, %rd106;
	mul.wide.u32 	%rd107, %r4, 64;
	mad.lo.s64 	%rd14, %rd34, 60, %rd54;
	shl.b64 	%rd58, %rd56, 2;
	add.s64 	%rd15, %rd54, %rd58;
	cvt.u64.u32 	%rd59, %r3;
	mul.lo.s64 	%rd60, %rd35, %rd59;
	shl.b64 	%rd61, %rd60, 6;
	add.s64 	%rd62, %rd61, %rd1;
	add.s64 	%rd105, %rd62, 64;
	shl.b64 	%rd63, %rd34, 2;
	add.s64 	%rd64, %rd100, %rd63;
	mul.wide.u32 	%rd65, %r18, 4;
	add.s64 	%rd66, %rd100, %rd65;
	sub.s64 	%rd67, %rd66, %rd64;
	add.s64 	%rd68, %rd67, 64;
	shr.u64 	%rd69, %rd68, 2;
	cvt.u32.u64 	%r24, %rd69;
	sub.s32 	%r25, 16, %r24;
	add.s64 	%rd70, %rd54, %rd65;
	add.s64 	%rd71, %rd70, 64;
	add.s64 	%rd72, %rd54, %rd63;
	setp.lt.u64 	%p6, %rd72, %rd71;
	selp.b32 	%r10, %r25, 16, %p6;
	add.s64 	%rd73, %rd35, -1;
	mul.lo.s64 	%rd74, %rd73, %rd34;
	shl.b64 	%rd75, %rd74, 2;
	add.s64 	%rd17, %rd54, %rd75;
	mov.f32 	%f61, 0f00000000;
	mov.pred 	%p23, 0;
$L__BB0_7:
	add.s64 	%rd76, %rd14, %rd107;
	setp.ge.u64 	%p7, %rd17, %rd76;
	mov.b32 	%r60, 16;
	@%p7 bra 	$L__BB0_12;
	add.s64 	%rd77, %rd12, %rd107;
	shr.s64 	%rd21, %rd77, 2;
	or.b64  	%rd78, %rd21, %rd34;
	and.b64  	%rd79, %rd78, -4294967296;
	setp.ne.s64 	%p8, %rd79, 0;
	@%p8 bra 	$L__BB0_10;
	cvt.u32.u64 	%r27, %rd34;
	cvt.u32.u64 	%r28, %rd21;
	div.u32 	%r29, %r28, %r27;
	cvt.u64.u32 	%rd108, %r29;
	bra.uni 	$L__BB0_11;
$L__BB0_10:
	div.u64 	%rd108, %rd21, %rd34;
$L__BB0_11:
	cvt.u32.u64 	%r30, %rd108;
	sub.s32 	%r60, 16, %r30;
$L__BB0_12:
	setp.ge.s32 	%p9, %r1, %r59;
	shr.u64 	%rd80, %rd106, 2;
	cvt.u32.u64 	%r31, %rd80;
	sub.s32 	%r32, 16, %r31;
	setp.lt.u64 	%p10, %rd3, %rd105;
	selp.b32 	%r33, %r32, 16, %p10;
	setp.ge.s32 	%p11, %r2, %r33;
	or.pred  	%p12, %p9, %p11;
	@%p12 bra 	$L__BB0_14;
	cvt.u64.u32 	%rd81, %r2;
	mad.lo.s64 	%rd82, %rd35, %rd10, %rd81;
	shl.b64 	%rd83, %rd82, 2;
	add.s64 	%rd84, %rd105, %rd83;
	ld.global.f32 	%f8, [%rd84+-64];
	shl.b32 	%r36, %r2, 2;
	add.s32 	%r37, %r8, %r36;
	st.shared.f32 	[%r37], %f8;
$L__BB0_14:
	setp.ge.s32 	%p13, %r2, %r10;
	setp.ge.s32 	%p14, %r1, %r60;
	or.pred  	%p15, %p14, %p13;
	@%p15 bra 	$L__BB0_16;
	add.s64 	%rd85, %rd15, %rd107;
	ld.global.f32 	%f9, [%rd85];
	st.shared.f32 	[%r9], %f9;
$L__BB0_16:
	@%p9 bra 	$L__BB0_21;
	or.b64  	%rd86, %rd2, %rd35;
	and.b64  	%rd87, %rd86, -4294967296;
	setp.ne.s64 	%p17, %rd87, 0;
	@%p17 bra 	$L__BB0_19;
	cvt.u32.u64 	%r39, %rd35;
	cvt.u32.u64 	%r40, %rd2;
	div.u32 	%r41, %r40, %r39;
	cvt.u64.u32 	%rd109, %r41;
	bra.uni 	$L__BB0_20;
$L__BB0_19:
	div.u64 	%rd109, %rd2, %rd35;
$L__BB0_20:
	ld.param.u64 	%rd102, [_Z18cuda_sgemm_forwardILi16EEvmmmPfS0_S0_S0__param_6];
	add.s64 	%rd88, %rd109, %rd10;
	cvta.to.global.u64 	%rd89, %rd102;
	shl.b64 	%rd90, %rd88, 2;
	add.s64 	%rd91, %rd89, %rd90;
	ld.global.f32 	%f10, [%rd91];
	shl.b32 	%r42, %r1, 2;
	mov.u32 	%r43, _ZZ18cuda_sgemm_forwardILi16EEvmmmPfS0_S0_S0_E10bias_share;
	add.s32 	%r44, %r43, %r42;
	st.shared.f32 	[%r44], %f10;
$L__BB0_21:
	bar.sync 	0;
	ld.shared.f32 	%f11, [%r8];
	shl.b32 	%r45, %r2, 2;
	mov.u32 	%r46, _ZZ18cuda_sgemm_forwardILi16EEvmmmPfS0_S0_S0_E6bshare;
	add.s32 	%r47, %r46, %r45;
	ld.shared.f32 	%f12, [%r47];
	fma.rn.f32 	%f13, %f11, %f12, %f61;
	ld.shared.f32 	%f14, [%r8+4];
	ld.shared.f32 	%f15, [%r47+64];
	fma.rn.f32 	%f16, %f14, %f15, %f13;
	ld.shared.f32 	%f17, [%r8+8];
	ld.shared.f32 	%f18, [%r47+128];
	fma.rn.f32 	%f19, %f17, %f18, %f16;
	ld.shared.f32 	%f20, [%r8+12];
	ld.shared.f32 	%f21, [%r47+192];
	fma.rn.f32 	%f22, %f20, %f21, %f19;
	ld.shared.f32 	%f23, [%r8+16];
	ld.shared.f32 	%f24, [%r47+256];
	fma.rn.f32 	%f25, %f23, %f24, %f22;
	ld.shared.f32 	%f26, [%r8+20];
	ld.shared.f32 	%f27, [%r47+320];
	fma.rn.f32 	%f28, %f26, %f27, %f25;
	ld.shared.f32 	%f29, [%r8+24];
	ld.shared.f32 	%f30, [%r47+384];
	fma.rn.f32 	%f31, %f29, %f30, %f28;
	ld.shared.f32 	%f32, [%r8+28];
	ld.shared.f32 	%f33, [%r47+448];
	fma.rn.f32 	%f34, %f32, %f33, %f31;
	ld.shared.f32 	%f35, [%r8+32];
	ld.shared.f32 	%f36, [%r47+512];
	fma.rn.f32 	%f37, %f35, %f36, %f34;
	ld.shared.f32 	%f38, [%r8+36];
	ld.shared.f32 	%f39, [%r47+576];
	fma.rn.f32 	%f40, %f38, %f39, %f37;
	ld.shared.f32 	%f41, [%r8+40];
	ld.shared.f32 	%f42, [%r47+640];
	fma.rn.f32 	%f43, %f41, %f42, %f40;
	ld.shared.f32 	%f44, [%r8+44];
	ld.shared.f32 	%f45, [%r47+704];
	fma.rn.f32 	%f46, %f44, %f45, %f43;
	ld.shared.f32 	%f47, [%r8+48];
	ld.shared.f32 	%f48, [%r47+768];
	fma.rn.f32 	%f49, %f47, %f48, %f46;
	ld.shared.f32 	%f50, [%r8+52];
	ld.shared.f32 	%f51, [%r47+832];
	fma.rn.f32 	%f52, %f50, %f51, %f49;
	ld.shared.f32 	%f53, [%r8+56];
	ld.shared.f32 	%f54, [%r47+896];
	fma.rn.f32 	%f55, %f53, %f54, %f52;
	ld.shared.f32 	%f56, [%r8+60];
	ld.shared.f32 	%f57, [%r47+960];
	fma.rn.f32 	%f61, %f56, %f57, %f55;
	@%p23 bra 	$L__BB0_23;
	shl.b32 	%r48, %r1, 2;
	mov.u32 	%r49, _ZZ18cuda_sgemm_forwardILi16EEvmmmPfS0_S0_S0_E10bias_share;
	add.s32 	%r50, %r49, %r48;
	ld.shared.f32 	%f58, [%r50];
	add.f32 	%f61, %f61, %f58;
$L__BB0_23:
	bar.sync 	0;
	add.s32 	%r52, %r8, %r45;
	mov.b32 	%r53, 0;
	st.shared.u32 	[%r52], %r53;
	st.shared.u32 	[%r9], %r53;
	bar.sync 	0;
	shl.b64 	%rd92, %rd34, 6;
	add.s64 	%rd107, %rd107, %rd92;
	add.s64 	%rd106, %rd106, 64;
	add.s64 	%rd30, %rd105, 64;
	setp.lt.u64 	%p19, %rd105, %rd3;
	mov.pred 	%p23, -1;
	mov.u64 	%rd105, %rd30;
	@%p19 bra 	$L__BB0_7;
$L__BB0_24:
	add.s32 	%r54, %r5, %r1;
	cvt.u64.u32 	%rd31, %r54;
	setp.le.u64 	%p20, %rd33, %rd31;
	mov.u32 	%r55, %ctaid.y;
	shl.b32 	%r56, %r55, 4;
	add.s32 	%r57, %r56, %r2;
	cvt.u64.u32 	%rd32, %r57;
	setp.le.u64 	%p21, %rd34, %rd32;
	or.pred  	%p22, %p20, %p21;
	@%p22 bra 	$L__BB0_26;
	ld.param.u64 	%rd103, [_Z18cuda_sgemm_forwardILi16EEvmmmPfS0_S0_S0__param_6];
	ld.param.u64 	%rd101, [_Z18cuda_sgemm_forwardILi16EEvmmmPfS0_S0_S0__param_5];
	cvta.to.global.u64 	%rd93, %rd103;
	shl.b64 	%rd94, %rd31, 2;
	add.s64 	%rd95, %rd93, %rd94;
	ld.global.f32 	%f59, [%rd95];
	add.f32 	%f60, %f61, %f59;
	mad.lo.s64 	%rd96, %rd34, %rd31, %rd32;
	cvta.to.global.u64 	%rd97, %rd101;
	shl.b64 	%rd98, %rd96, 2;
	add.s64 	%rd99, %rd97, %rd98;
	st.global.f32 	[%rd99], %f60;
$L__BB0_26:
	ret;

}


// ===== COMPILED SASS (sm_100) =====

	.target	sm_100

	.elftype	@"ET_EXEC"


//--------------------- .note.nv.tkinfo           --------------------------
	.section	.note.nv.tkinfo,"",@"SHT_NOTE"
	.sectionflags	@"SHF_NOTE_NV_TKINFO"
	.tkinfo
        /*0018*/ 	.word	0x00000002
        /*0030*/ 	.string	""
        /*0030*/ 	.string	"ptxas"
        /*0030*/ 	.string	"Cuda compilation tools, release 13.0, V13.0.88"
        /*0030*/ 	.string	"Build cuda_13.0.r13.0/compiler.36424714_0"
        /*0030*/ 	.string	"-arch sm_100 -m 64 "



//--------------------- .note.nv.cuinfo           --------------------------
	.section	.note.nv.cuinfo,"",@"SHT_NOTE"
	.sectionflags	@"SHF_NOTE_NV_CUINFO"
        /*0018*/ 	.short	0x0002
        /*001a*/ 	.short	0x0064
        /*001c*/ 	.short	0x0082
	.zero		2


//--------------------- .nv.info                  --------------------------
	.section	.nv.info,"",@"SHT_CUDA_INFO"
	.align	4


	//----- nvinfo : EIATTR_REGCOUNT
	.align		4
        /*0000*/ 	.byte	0x04, 0x2f
        /*0002*/ 	.short	(.L_1 - .L_0)
	.align		4
.L_0:
        /*0004*/ 	.word	index@(_Z18cuda_sgemm_forwardILi16EEvmmmPfS0_S0_S0_)
        /*0008*/ 	.word	0x00000020


	//----- nvinfo : EIATTR_FRAME_SIZE
	.align		4
.L_1:
        /*000c*/ 	.byte	0x04, 0x11
        /*000e*/ 	.short	(.L_3 - .L_2)
	.align		4
.L_2:
        /*0010*/ 	.word	index@($__internal_0_$__cuda_sm20_div_u64)
        /*0014*/ 	.word	0x00000000


	//----- nvinfo : EIATTR_FRAME_SIZE
	.align		4
.L_3:
        /*0018*/ 	.byte	0x04, 0x11
        /*001a*/ 	.short	(.L_5 - .L_4)
	.align		4
.L_4:
        /*001c*/ 	.word	index@(_Z18cuda_sgemm_forwardILi16EEvmmmPfS0_S0_S0_)
        /*0020*/ 	.word	0x00000000


	//----- nvinfo : EIATTR_MIN_STACK_SIZE
	.align		4
.L_5:
        /*0024*/ 	.byte	0x04, 0x12
        /*0026*/ 	.short	(.L_7 - .L_6)
	.align		4
.L_6:
        /*0028*/ 	.word	index@(_Z18cuda_sgemm_forwardILi16EEvmmmPfS0_S0_S0_)
        /*002c*/ 	.word	0x00000000
.L_7:


//--------------------- .nv.compat                --------------------------
	.section	.nv.compat,"",@"SHT_CUDA_COMPAT_INFO"
	.align	4
        /*0000*/ 	.byte	0x02, 0x09, 0x00, 0x00, 0x02, 0x02, 0x01, 0x00, 0x02, 0x05, 0x05, 0x00, 0x03, 0x07, 0x01, 0x01
        /*0010*/ 	.byte	0x02, 0x03, 0x00, 0x00, 0x02, 0x06, 0x01, 0x00, 0x04, 0x0b, 0x08, 0x00, 0x09, 0x00, 0x00, 0x00
        /*0020*/ 	.byte	0x00, 0x00, 0x00, 0x00


//--------------------- .nv.info._Z18cuda_sgemm_forwardILi16EEvmmmPfS0_S0_S0_ --------------------------
	.section	.nv.info._Z18cuda_sgemm_forwardILi16EEvmmmPfS0_S0_S0_,"",@"SHT_CUDA_INFO"
	.sectionflags	@""
	.align	4


	//----- nvinfo : EIATTR_CUDA_API_VERSION
	.align		4
        /*0000*/ 	.byte	0x04, 0x37
        /*0002*/ 	.short	(.L_9 - .L_8)
.L_8:
        /*0004*/ 	.word	0x00000082


	//----- nvinfo : EIATTR_KPARAM_INFO
	.align		4
.L_9:
        /*0008*/ 	.byte	0x04, 0x17
        /*000a*/ 	.short	(.L_11 - .L_10)
.L_10:
        /*000c*/ 	.word	0x00000000
        /*0010*/ 	.short	0x0006
        /*0012*/ 	.short	0x0030
        /*0014*/ 	.byte	0x00, 0xf5, 0x21, 0x00


	//----- nvinfo : EIATTR_KPARAM_INFO
	.align		4
.L_11:
        /*0018*/ 	.byte	0x04, 0x17
        /*001a*/ 	.short	(.L_13 - .L_12)
.L_12:
        /*001c*/ 	.word	0x00000000
        /*0020*/ 	.short	0x0005
        /*0022*/ 	.short	0x0028
        /*0024*/ 	.byte	0x00, 0xf5, 0x21, 0x00


	//----- nvinfo : EIATTR_KPARAM_INFO
	.align		4
.L_13:
        /*0028*/ 	.byte	0x04, 0x17
        /*002a*/ 	.short	(.L_15 - .L_14)
.L_14:
        /*002c*/ 	.word	0x00000000
        /*0030*/ 	.short	0x0004
        /*0032*/ 	.short	0x0020
        /*0034*/ 	.byte	0x00, 0xf5, 0x21, 0x00


	//----- nvinfo : EIATTR_KPARAM_INFO
	.align		4
.L_15:
        /*0038*/ 	.byte	0x04, 0x17
        /*003a*/ 	.short	(.L_17 - .L_16)
.L_16:
        /*003c*/ 	.word	0x00000000
        /*0040*/ 	.short	0x0003
        /*0042*/ 	.short	0x0018
        /*0044*/ 	.byte	0x00, 0xf5, 0x21, 0x00


	//----- nvinfo : EIATTR_KPARAM_INFO
	.align		4
.L_17:
        /*0048*/ 	.byte	0x04, 0x17
        /*004a*/ 	.short	(.L_19 - .L_18)
.L_18:
        /*004c*/ 	.word	0x00000000
        /*0050*/ 	.short	0x0002
        /*0052*/ 	.short	0x0010
        /*0054*/ 	.byte	0x00, 0xf0, 0x21, 0x00


	//----- nvinfo : EIATTR_KPARAM_INFO
	.align		4
.L_19:
        /*0058*/ 	.byte	0x04, 0x17
        /*005a*/ 	.short	(.L_21 - .L_20)
.L_20:
        /*005c*/ 	.word	0x00000000
        /*0060*/ 	.short	0x0001
        /*0062*/ 	.short	0x0008
        /*0064*/ 	.byte	0x00, 0xf0, 0x21, 0x00


	//----- nvinfo : EIATTR_KPARAM_INFO
	.align		4
.L_21:
        /*0068*/ 	.byte	0x04, 0x17
        /*006a*/ 	.short	(.L_23 - .L_22)
.L_22:
        /*006c*/ 	.word	0x00000000
        /*0070*/ 	.short	0x0000
        /*0072*/ 	.short	0x0000
        /*0074*/ 	.byte	0x00, 0xf0, 0x21, 0x00


	//----- nvinfo : EIATTR_SPARSE_MMA_MASK
	.align		4
.L_23:
        /*0078*/ 	.byte	0x03, 0x50
        /*007a*/ 	.short	0x0000


	//----- nvinfo : EIATTR_MAXREG_COUNT
	.align		4
        /*007c*/ 	.byte	0x03, 0x1b
        /*007e*/ 	.short	0x00ff


	//----- nvinfo : EIATTR_NUM_BARRIERS
	.align		4
        /*0080*/ 	.byte	0x02, 0x4c
        /*0082*/ 	.byte	0x01
	.zero		1


	//----- nvinfo : EIATTR_MERCURY_ISA_VERSION
	.align		4
        /*0084*/ 	.byte	0x03, 0x5f
        /*0086*/ 	.short	0x0101


	//----- nvinfo : EIATTR_VRC_CTA_INIT_COUNT
	.align		4
        /*0088*/ 	.byte	0x02, 0x4a
	.zero		1
	.zero		1


	//----- nvinfo : EIATTR_EXIT_INSTR_OFFSETS
	.align		4
        /*008c*/ 	.byte	0x04, 0x1c
        /*008e*/ 	.short	(.L_25 - .L_24)


	//   ....[0]....
.L_24:
        /*0090*/ 	.word	0x00001480


	//   ....[1]....
        /*0094*/ 	.word	0x00001550


	//----- nvinfo : EIATTR_CRS_STACK_SIZE
	.align		4
.L_25:
        /*0098*/ 	.byte	0x04, 0x1e
        /*009a*/ 	.short	(.L_27 - .L_26)
.L_26:
        /*009c*/ 	.word	0x00000000


	//----- nvinfo : EIATTR_CBANK_PARAM_SIZE
	.align		4
.L_27:
        /*00a0*/ 	.byte	0x03, 0x19
        /*00a2*/ 	.short	0x0038


	//----- nvinfo : EIATTR_PARAM_CBANK
	.align		4
        /*00a4*/ 	.byte	0x04, 0x0a
        /*00a6*/ 	.short	(.L_29 - .L_28)
	.align		4
.L_28:
        /*00a8*/ 	.word	index@(.nv.constant0._Z18cuda_sgemm_forwardILi16EEvmmmPfS0_S0_S0_)
        /*00ac*/ 	.short	0x0380
        /*00ae*/ 	.short	0x0038


	//----- nvinfo : EIATTR_SW_WAR
	.align		4
.L_29:
        /*00b0*/ 	.byte	0x04, 0x36
        /*00b2*/ 	.short	(.L_31 - .L_30)
.L_30:
        /*00b4*/ 	.word	0x00000008
.L_31:


//--------------------- .nv.callgraph             --------------------------
	.section	.nv.callgraph,"",@"SHT_CUDA_CALLGRAPH"
	.align	4
	.sectionentsize	8
	.align		4
        /*0000*/ 	.word	0x00000000
	.align		4
        /*0004*/ 	.word	0xffffffff
	.align		4
        /*0008*/ 	.word	0x00000000
	.align		4
        /*000c*/ 	.word	0xfffffffe
	.align		4
        /*0010*/ 	.word	0x00000000
	.align		4
        /*0014*/ 	.word	0xfffffffd
	.align		4
        /*0018*/ 	.word	0x00000000
	.align		4
        /*001c*/ 	.word	0xfffffffc


//--------------------- .text._Z18cuda_sgemm_forwardILi16EEvmmmPfS0_S0_S0_ --------------------------
	.section	.text._Z18cuda_sgemm_forwardILi16EEvmmmPfS0_S0_S0_,"ax",@progbits
	.align	128
        .global         _Z18cuda_sgemm_forwardILi16EEvmmmPfS0_S0_S0_
        .type           _Z18cuda_sgemm_forwardILi16EEvmmmPfS0_S0_S0_,@function
        .size           _Z18cuda_sgemm_forwardILi16EEvmmmPfS0_S0_S0_,(.L_x_13 - _Z18cuda_sgemm_forwardILi16EEvmmmPfS0_S0_S0_)
        .other          _Z18cuda_sgemm_forwardILi16EEvmmmPfS0_S0_S0_,@"STO_CUDA_ENTRY STV_DEFAULT"
_Z18cuda_sgemm_forwardILi16EEvmmmPfS0_S0_S0_:
.text._Z18cuda_sgemm_forwardILi16EEvmmmPfS0_S0_S0_:
[----:B------:R-:W-:Y:S08]  /*0000*/  LDC R1, c[0x0][0x37c] ;  /* 0x0000df00ff017b82 */ /* 0x000ff00000000800 */
[----:B------:R-:W0:Y:S01]  /*0010*/  S2UR UR33, SR_CTAID.X ;  /* 0x00000000002179c3 */ /* 0x000e220000002500 */
[----:B------:R-:W1:Y:S01]  /*0020*/  LDCU.64 UR4, c[0x0][0x380] ;  /* 0x00007000ff0477ac */ /* 0x000e620008000a00 */
[----:B------:R-:W-:Y:S01]  /*0030*/  IMAD.MOV.U32 R3, RZ, RZ, 0x10 ;  /* 0x00000010ff037424 */ /* 0x000fe200078e00ff */
[----:B------:R-:W2:Y:S05]  /*0040*/  LDCU.128 UR8, c[0x0][0x390] ;  /* 0x00007200ff0877ac */ /* 0x000eaa0008000c00 */
[----:B------:R-:W3:Y:S01]  /*0050*/  S2UR UR30, SR_CTAID.Y ;  /* 0x00000000001e79c3 */ /* 0x000ee20000002600 */
[----:B-1----:R-:W-:-:S04]  /*0060*/  UIADD3 UR7, UP0, UPT, UR4, -0x1, URZ ;  /* 0xffffffff04077890 */ /* 0x002fc8000ff1e0ff */
[----:B------:R-:W-:Y:S02]  /*0070*/  UIADD3.X UR6, UPT, UPT, UR5, -0x1, URZ, UP0, !UPT ;  /* 0xffffffff05067890 */ /* 0x000fe400087fe4ff */
[----:B0-----:R-:W-:Y:S02]  /*0080*/  USHF.L.U32 UR32, UR33, 0x4, URZ ;  /* 0x0000000421207899 */ /* 0x001fe400080006ff */
[----:B--2---:R-:W-:Y:S02]  /*0090*/  UIMAD UR12, UR6, UR8, URZ ;  /* 0x00000008060c72a4 */ /* 0x004fe4000f8e02ff */
[----:B------:R-:W-:Y:S02]  /*00a0*/  UIMAD.WIDE.U32 UR20, UR32, UR8, URZ ;  /* 0x00000008201472a5 */ /* 0x000fe4000f8e00ff */
[----:B------:R-:W-:Y:S02]  /*00b0*/  UIMAD.WIDE.U32 UR4, UR7, UR8, URZ ;  /* 0x00000008070472a5 */ /* 0x000fe4000f8e00ff */
[----:B------:R-:W-:-:S02]  /*00c0*/  UIMAD UR12, UR7, UR9, UR12 ;  /* 0x00000009070c72a4 */ /* 0x000fc4000f8e020c */
[----:B------:R-:W-:Y:S02]  /*00d0*/  UIMAD UR31, UR32, UR9, UR21 ;  /* 0x00000009201f72a4 */ /* 0x000fe4000f8e0215 */
[----:B------:R-:W-:Y:S02]  /*00e0*/  ULEA UR6, UP0, UR20, UR10, 0x2 ;  /* 0x0000000a14067291 */ /* 0x000fe4000f8010ff */
[----:B------:R-:W-:Y:S02]  /*00f0*/  USHF.L.U32 UR13, UR4, 0x2, URZ ;  /* 0x00000002040d7899 */ /* 0x000fe400080006ff */
[----:B------:R-:W-:Y:S02]  /*0100*/  UIADD3 UR14, UPT, UPT, UR5, UR12, URZ ;  /* 0x0000000c050e7290 */ /* 0x000fe4000fffe0ff */
[----:B------:R-:W-:Y:S02]  /*0110*/  ULEA.HI.X UR7, UR20, UR11, UR31, 0x2, UP0 ;  /* 0x0000000b14077291 */ /* 0x000fe400080f141f */
[----:B------:R-:W-:-:S02]  /*0120*/  UIADD3 UR15, UP0, UPT, UR13, UR10, URZ ;  /* 0x0000000a0d0f7290 */ /* 0x000fc4000ff1e0ff */
[----:B------:R-:W-:Y:S02]  /*0130*/  USHF.L.U64.HI UR14, UR4, 0x2, UR14 ;  /* 0x00000002040e7899 */ /* 0x000fe4000801020e */
[----:B------:R-:W-:Y:S02]  /*0140*/  UIMAD UR12, UR9, 0x3c, URZ ;  /* 0x0000003c090c78a4 */ /* 0x000fe4000f8e02ff */
[----:B------:R-:W-:Y:S02]  /*0150*/  UIMAD.WIDE.U32 UR4, UR8, 0x3c, UR6 ;  /* 0x0000003c080478a5 */ /* 0x000fe4000f8e0006 */
[----:B------:R-:W-:Y:S02]  /*0160*/  UIADD3.X UR16, UPT, UPT, UR14, UR11, URZ, UP0, !UPT ;  /* 0x0000000b0e107290 */ /* 0x000fe400087fe4ff */
[----:B------:R-:W-:Y:S02]  /*0170*/  UIADD3 UR12, UPT, UPT, UR5, UR12, URZ ;  /* 0x0000000c050c7290 */ /* 0x000fe4000fffe0ff */
[----:B------:R-:W-:-:S02]  /*0180*/  UISETP.GE.U32.AND UP0, UPT, UR15, UR4, UPT ;  /* 0x000000040f00728c */ /* 0x000fc4000bf06070 */
[----:B------:R-:W-:Y:S02]  /*0190*/  ULEA UR34, UP1, UR8, UR6, 0x2 ;  /* 0x0000000608227291 */ /* 0x000fe4000f8210ff */
[----:B------:R-:W-:Y:S02]  /*01a0*/  UISETP.GE.U32.AND.EX UP0, UPT, UR16, UR12, UPT, UP0 ;  /* 0x0000000c1000728c */ /* 0x000fe4000bf06100 */
[----:B------:R-:W-:-:S07]  /*01b0*/  ULEA.HI.X UR6, UR8, UR7, UR9, 0x2, UP1 ;  /* 0x0000000708067291 */ /* 0x000fce00088f1409 */
[----:B---3--:R-:W-:Y:S05]  /*01c0*/  BRA.U UP0, `(.L_x_0) ;  /* 0x0000000100947547 */ /* 0x008fea000b800000 */
[----:B------:R-:W-:-:S04]  /*01d0*/  UIADD3 UR7, UP0, UP1, UR4, -UR10, -UR13 ;  /* 0x8000000a04077290 */ /* 0x000fc8000f91e80d */
[----:B------:R-:W-:-:S04]  /*01e0*/  UIADD3.X UR11, UPT, UPT, UR12, ~UR11, ~UR14, UP0, UP1 ;  /* 0x8000000b0c0b7290 */ /* 0x000fc800087e2c0e */
[----:B------:R-:W-:Y:S02]  /*01f0*/  USHF.R.S32.HI UR5, URZ, 0x2, UR11 ;  /* 0x00000002ff057899 */ /* 0x000fe4000801140b */
[----:B------:R-:W-:Y:S02]  /*0200*/  USHF.R.S64 UR7, UR7, 0x2, UR11 ;  /* 0x0000000207077899 */ /* 0x000fe4000800100b */
[----:B------:R-:W-:-:S04]  /*0210*/  ULOP3.LUT UR4, UR5, UR9, URZ, 0xfc, !UPT ;  /* 0x0000000905047292 */ /* 0x000fc8000f8efcff */
[----:B------:R-:W-:-:S09]  /*0220*/  UISETP.NE.U32.AND UP0, UPT, UR4, URZ, UPT ;  /* 0x000000ff0400728c */ /* 0x000fd2000bf05070 */
[----:B------:R-:W-:Y:S05]  /*0230*/  BRA.U UP0, `(.L_x_1) ;  /* 0x0000000100547547 */ /* 0x000fea000b800000 */
[----:B------:R-:W0:Y:S01]  /*0240*/  I2F.U32.RP R0, UR8 ;  /* 0x0000000800007d06 */ /* 0x000e220008209000 */
[----:B------:R-:W-:Y:S01]  /*0250*/  UMOV UR4, URZ ;  /* 0x000000ff00047c82 */ /* 0x000fe20008000000 */
[----:B------:R-:W-:-:S06]  /*0260*/  UISETP.NE.U32.AND UP2, UPT, UR8, URZ, UPT ;  /* 0x000000ff0800728c */ /* 0x000fcc000bf45070 */
[----:B0-----:R-:W0:Y:S02]  /*0270*/  MUFU.RCP R0, R0 ;  /* 0x0000000000007308 */ /* 0x001e240000001000 */
[----:B0-----:R-:W-:-:S06]  /*0280*/  VIADD R2, R0, 0xffffffe ;  /* 0x0ffffffe00027836 */ /* 0x001fcc0000000000 */
[----:B------:R-:W0:Y:S02]  /*0290*/  F2I.FTZ.U32.TRUNC.NTZ R2, R2 ;  /* 0x0000000200027305 */ /* 0x000e24000021f000 */
[----:B0-----:R-:W-:-:S13]  /*02a0*/  R2UR UR5, R2 ;  /* 0x00000000020572ca */ /* 0x001fda00000e0000 */
[----:B------:R-:W-:-:S04]  /*02b0*/  UIADD3 UR9, UPT, UPT, URZ, -UR5, URZ ;  /* 0x80000005ff097290 */ /* 0x000fc8000fffe0ff */
[----:B------:R-:W-:-:S04]  /*02c0*/  UIMAD UR9, UR9, UR8, URZ ;  /* 0x00000008090972a4 */ /* 0x000fc8000f8e02ff */
[----:B------:R-:W-:-:S04]  /*02d0*/  UIMAD.WIDE.U32 UR4, UR5, UR9, UR4 ;  /* 0x00000009050472a5 */ /* 0x000fc8000f8e0004 */
[----:B------:R-:W-:-:S04]  /*02e0*/  UIMAD.WIDE.U32 UR4, UR5, UR7, URZ ;  /* 0x00000007050472a5 */ /* 0x000fc8000f8e00ff */
[----:B------:R-:W-:-:S04]  /*02f0*/  UIADD3 UR4, UPT, UPT, -UR5, URZ, URZ ;  /* 0x000000ff05047290 */ /* 0x000fc8000fffe1ff */
[----:B------:R-:W-:-:S04]  /*0300*/  UIMAD UR4, UR8, UR4, UR7 ;  /* 0x00000004080472a4 */ /* 0x000fc8000f8e0207 */
[----:B------:R-:W-:-:S11]  /*0310*/  UISETP.GE.U32.AND UP0, UPT, UR4, UR8, UPT ;  /* 0x000000080400728c */ /* 0x000fd6000bf06070 */
[----:B------:R-:W-:Y:S02]  /*0320*/  @UP0 UIADD3 UR4, UPT, UPT, UR4, -UR8, URZ ;  /* 0x8000000804040290 */ /* 0x000fe4000fffe0ff */
[----:B------:R-:W-:Y:S02]  /*0330*/  @UP0 UIADD3 UR5, UPT, UPT, UR5, 0x1, URZ ;  /* 0x0000000105050890 */ /* 0x000fe4000fffe0ff */
[----:B------:R-:W-:-:S11]  /*0340*/  UISETP.GE.U32.AND UP1, UPT, UR4, UR8, UPT ;  /* 0x000000080400728c */ /* 0x000fd6000bf26070 */
[----:B------:R-:W-:Y:S02]  /*0350*/  @UP1 UIADD3 UR5, UPT, UPT, UR5, 0x1, URZ ;  /* 0x0000000105051890 */ /* 0x000fe4000fffe0ff */
[----:B------:R-:W-:-:S06]  /*0360*/  @!UP2 ULOP3.LUT UR5, URZ, UR8, URZ, 0x33, !UPT ;  /* 0x00000008ff05a292 */ /* 0x000fcc000f8e33ff */
[----:B------:R-:W-:Y:S01]  /*0370*/  MOV R3, UR5 ;  /* 0x0000000500037c02 */ /* 0x000fe20008000f00 */
[----:B------:R-:W-:Y:S06]  /*0380*/  BRA `(.L_x_2) ;  /* 0x0000000000207947 */ /* 0x000fec0003800000 */
.L_x_1:
[----:B------:R-:W0:Y:S01]  /*0390*/  LDCU.64 UR8, c[0x0][0x390] ;  /* 0x00007200ff0877ac */ /* 0x000e220008000a00 */
[----:B------:R-:W-:Y:S01]  /*03a0*/  IMAD.U32 R20, RZ, RZ, UR7 ;  /* 0x00000007ff147e24 */ /* 0x000fe2000f8e00ff */
[----:B------:R-:W-:Y:S01]  /*03b0*/  MOV R10, 0x400 ;  /* 0x00000400000a7802 */ /* 0x000fe20000000f00 */
[----:B------:R-:W-:Y:S02]  /*03c0*/  IMAD.U32 R8, RZ, RZ, UR5 ;  /* 0x00000005ff087e24 */ /* 0x000fe4000f8e00ff */
[----:B0-----:R-:W-:Y:S01]  /*03d0*/  IMAD.U32 R11, RZ, RZ, UR8 ;  /* 0x00000008ff0b7e24 */ /* 0x001fe2000f8e00ff */
[----:B------:R-:W-:-:S07]  /*03e0*/  MOV R9, UR9 ;  /* 0x0000000900097c02 */ /* 0x000fce0008000f00 */
[----:B------:R-:W-:Y:S05]  /*03f0*/  CALL.REL.NOINC `($__internal_0_$__cuda_sm20_div_u64) ;  /* 0x0000001000587944 */ /* 0x000fea0003c00000 */
[----:B------:R-:W-:-:S07]  /*0400*/  IMAD.MOV.U32 R3, RZ, RZ, R8 ;  /* 0x000000ffff037224 */ /* 0x000fce00078e0008 */
.L_x_2:
[----:B------:R-:W-:-:S07]  /*0410*/  IADD3 R3, PT, PT, -R3, 0x10, RZ ;  /* 0x0000001003037810 */ /* 0x000fce0007ffe1ff */
.L_x_0:
[----:B------:R-:W0:Y:S01]  /*0420*/  LDCU.64 UR18, c[0x0][0x390] ;  /* 0x00007200ff1277ac */ /* 0x000e220008000a00 */
[----:B------:R-:W1:Y:S01]  /*0430*/  S2R R0, SR_TID.X ;  /* 0x0000000000007919 */ /* 0x000e620000002100 */
[----:B------:R-:W-:Y:S01]  /*0440*/  HFMA2 R23, -RZ, RZ, 0, 0 ;  /* 0x00000000ff177431 */ /* 0x000fe200000001ff */
[----:B------:R-:W2:Y:S01]  /*0450*/  LDCU.64 UR22, c[0x0][0x358] ;  /* 0x00006b00ff1677ac */ /* 0x000ea20008000a00 */
[----:B------:R-:W3:Y:S01]  /*0460*/  S2R R16, SR_TID.Y ;  /* 0x0000000000107919 */ /* 0x000ee20000002200 */
[----:B0-----:R-:W-:-:S04]  /*0470*/  UISETP.GE.U32.AND UP0, UPT, UR18, 0x1, UPT ;  /* 0x000000011200788c */ /* 0x001fc8000bf06070 */
[----:B------:R-:W-:-:S09]  /*0480*/  UISETP.GE.AND.EX UP0, UPT, UR19, URZ, UPT, UP0 ;  /* 0x000000ff1300728c */ /* 0x000fd2000bf06300 */
[----:B--2---:R-:W-:Y:S05]  /*0490*/  BRA.U !UP0, `(.L_x_3) ;  /* 0x0000000d08d87547 */ /* 0x004fea000b800000 */
[----:B------:R-:W0:Y:S01]  /*04a0*/  S2UR UR11, SR_CgaCtaId ;  /* 0x00000000000b79c3 */ /* 0x000e220000008800 */
[----:B------:R-:W2:Y:S01]  /*04b0*/  LDCU.64 UR36, c[0x0][0x398] ;  /* 0x00007300ff2477ac */ /* 0x000ea20008000a00 */
[----:B------:R-:W-:Y:S02]  /*04c0*/  IMAD.MOV.U32 R17, RZ, RZ, RZ ;  /* 0x000000ffff117224 */ /* 0x000fe400078e00ff */
[----:B------:R-:W-:Y:S01]  /*04d0*/  IMAD.MOV.U32 R23, RZ, RZ, RZ ;  /* 0x000000ffff177224 */ /* 0x000fe200078e00ff */
[----:B------:R-:W1:Y:S03]  /*04e0*/  LDCU.64 UR42, c[0x0][0x388] ;  /* 0x00007100ff2a77ac */ /* 0x000e660008000a00 */
[----:B------:R-:W4:Y:S01]  /*04f0*/  LDC.64 R6, c[0x0][0x388] ;  /* 0x0000e200ff067b82 */ /* 0x000f220000000a00 */
[----:B------:R-:W5:Y:S01]  /*0500*/  LDCU.64 UR16, c[0x0][0x3a0] ;  /* 0x00007400ff1077ac */ /* 0x000f620008000a00 */
[----:B------:R-:W0:Y:S01]  /*0510*/  LDCU.64 UR40, c[0x0][0x3a0] ;  /* 0x00007400ff2877ac */ /* 0x000e220008000a00 */
[----:B------:R-:W-:-:S02]  /*0520*/  UIMAD.WIDE.U32 UR4, UR33, UR18, URZ ;  /* 0x00000012210472a5 */ /* 0x000fc4000f8e00ff */
[----:B------:R-:W-:Y:S01]  /*0530*/  UIADD3 UR35, UP2, UPT, UR18, -0x1, URZ ;  /* 0xffffffff12237890 */ /* 0x000fe2000ff5e0ff */
[----:B------:R-:W-:Y:S01]  /*0540*/  UMOV UR8, 0x400 ;  /* 0x0000040000087882 */ /* 0x000fe20000000000 */
[----:B------:R-:W-:Y:S01]  /*0550*/  UIMAD UR44, UR33, UR19, UR5 ;  /* 0x00000013212c72a4 */ /* 0x000fe2000f8e0205 */
[C---:B-1-3--:R-:W-:Y:S01]  /*0560*/  IMAD.WIDE.U32 R4, R0.reuse, UR42, R16 ;  /* 0x0000002a00047c25 */ /* 0x04afe2000f8e0010 */
[----:B--2---:R-:W-:Y:S02]  /*0570*/  ULEA UR36, UP1, UR4, UR36, 0x6 ;  /* 0x0000002404247291 */ /* 0x004fe4000f8230ff */
[----:B------:R-:W-:Y:S01]  /*0580*/  UIADD3 UR9, UPT, UPT, UR8, 0x400, URZ ;  /* 0x0000040008097890 */ /* 0x000fe2000fffe0ff */
[----:B------:R-:W-:Y:S01]  /*0590*/  IMAD R5, R0, UR43, R5 ;  /* 0x0000002b00057c24 */ /* 0x000fe2000f8e0205 */
[----:B------:R-:W-:Y:S02]  /*05a0*/  USHF.L.U64.HI UR10, UR18, 0x2, UR19 ;  /* 0x00000002120a7899 */ /* 0x000fe40008010213 */
[----:B------:R-:W-:Y:S01]  /*05b0*/  ULEA UR7, UP0, -UR18, 0x40, 0x2 ;  /* 0x0000004012077891 */ /* 0x000fe2000f8011ff */
[----:B0-----:R-:W-:Y:S01]  /*05c0*/  LEA R2, P0, R4, UR40, 0x2 ;  /* 0x0000002804027c11 */ /* 0x001fe2000f8010ff */
[----:B------:R-:W-:-:S02]  /*05d0*/  UIADD3.X UR19, UPT, UPT, UR19, -0x1, URZ, UP2, !UPT ;  /* 0xffffffff13137890 */ /* 0x000fc400097fe4ff */
[----:B------:R-:W-:Y:S01]  /*05e0*/  USHF.L.U32 UR18, UR30, 0x4, URZ ;  /* 0x000000041e127899 */ /* 0x000fe200080006ff */
[----:B------:R-:W-:Y:S01]  /*05f0*/  LEA.HI.X R4, R4, UR41, R5, 0x2, P0 ;  /* 0x0000002904047c11 */ /* 0x000fe200080f1405 */
[----:B------:R-:W-:Y:S01]  /*0600*/  USHF.L.U32 UR14, UR42, 0x2, URZ ;  /* 0x000000022a0e7899 */ /* 0x000fe200080006ff */
[----:B------:R-:W-:Y:S01]  /*0610*/  PLOP3.LUT P0, PT, PT, PT, PT, 0x8, 0x80 ;  /* 0x000000000080781c */ /* 0x000fe20003f0e170 */
[----:B------:R-:W-:Y:S02]  /*0620*/  ULEA UR45, UR11, UR8, 0x18 ;  /* 0x000000080b2d7291 */ /* 0x000fe4000f8ec0ff */
[----:B------:R-:W-:Y:S02]  /*0630*/  USHF.L.U64.HI UR15, UR42, 0x2, UR43 ;  /* 0x000000022a0f7899 */ /* 0x000fe4000801022b */
[----:B------:R-:W-:Y:S02]  /*0640*/  ULEA.HI.X UR44, UR4, UR37, UR44, 0x6, UP1 ;  /* 0x00000025042c7291 */ /* 0x000fe400088f342c */
[----:B------:R-:W-:Y:S01]  /*0650*/  ULEA UR11, UR11, UR9, 0x18 ;  /* 0x000000090b0b7291 */ /* 0x000fe2000f8ec0ff */
[----:B------:R-:W-:Y:S01]  /*0660*/  LEA R5, R0, UR45, 0x6 ;  /* 0x0000002d00057c11 */ /* 0x000fe2000f8e30ff */
[----:B-----5:R-:W-:-:S02]  /*0670*/  UIMAD.WIDE.U32 UR28, UR42, 0x3c, UR16 ;  /* 0x0000003c2a1c78a5 */ /* 0x020fc4000f8e0010 */
[----:B------:R-:W-:Y:S02]  /*0680*/  UIADD3 UR9, UP1, UPT, UR36, 0x40, URZ ;  /* 0x0000004024097890 */ /* 0x000fe4000ff3e0ff */
[----:B------:R-:W-:Y:S01]  /*0690*/  UIMAD.WIDE.U32 UR16, UR18, 0x4, UR16 ;  /* 0x00000004121078a5 */ /* 0x000fe2000f8e0010 */
[----:B------:R-:W-:Y:S01]  /*06a0*/  LEA R9, R0, UR11, 0x6 ;  /* 0x0000000b00097c11 */ /* 0x000fe2000f8e30ff */
[----:B------:R-:W-:Y:S02]  /*06b0*/  UIADD3 UR46, UP3, UPT, UR14, UR40, URZ ;  /* 0x000000280e2e7290 */ /* 0x000fe4000ff7e0ff */
[----:B------:R-:W-:Y:S01]  /*06c0*/  UIMAD UR36, UR19, UR42, URZ ;  /* 0x0000002a132472a4 */ /* 0x000fe2000f8e02ff */
[----:B------:R-:W-:Y:S01]  /*06d0*/  LEA R18, R16, R9, 0x2 ;  /* 0x0000000910127211 */ /* 0x000fe200078e10ff */
[----:B------:R-:W-:Y:S02]  /*06e0*/  UIMAD.WIDE.U32 UR18, UR18, 0x4, -UR14 ;  /* 0x00000004121278a5 */ /* 0x000fe4000f8e080e */
[----:B------:R-:W-:-:S02]  /*06f0*/  UIADD3.X UR14, UPT, UPT, UR15, UR41, URZ, UP3, !UPT ;  /* 0x000000290f0e7290 */ /* 0x000fc40009ffe4ff */
[----:B------:R-:W-:Y:S02]  /*0700*/  UIADD3 UR15, UP3, UPT, UR18, 0x40, URZ ;  /* 0x00000040120f7890 */ /* 0x000fe4000ff7e0ff */
[----:B------:R-:W-:Y:S02]  /*0710*/  UIMAD UR39, UR43, 0x3c, URZ ;  /* 0x0000003c2b2778a4 */ /* 0x000fe4000f8e02ff */
[----:B------:R-:W-:Y:S02]  /*0720*/  UIADD3.X UR8, UPT, UPT, URZ, ~UR10, URZ, UP0, !UPT ;  /* 0x8000000aff087290 */ /* 0x000fe400087fe4ff */
[----:B------:R-:W-:Y:S02]  /*0730*/  UIMAD.WIDE.U32 UR12, UR35, UR42, URZ ;  /* 0x0000002a230c72a5 */ /* 0x000fe4000f8e00ff */
[----:B------:R-:W-:Y:S02]  /*0740*/  UIADD3 UR47, UP0, UPT, UR16, 0x40, URZ ;  /* 0x00000040102f7890 */ /* 0x000fe4000ff1e0ff */
[----:B------:R-:W-:-:S02]  /*0750*/  UIMAD UR36, UR35, UR43, UR36 ;  /* 0x0000002b232472a4 */ /* 0x000fc4000f8e0224 */
[----:B------:R-:W-:Y:S02]  /*0760*/  UIADD3.X UR18, UPT, UPT, URZ, UR19, URZ, UP3, !UPT ;  /* 0x00000013ff127290 */ /* 0x000fe40009ffe4ff */
[----:B------:R-:W-:Y:S02]  /*0770*/  UIADD3 UR10, UPT, UPT, UR29, UR39, URZ ;  /* 0x000000271d0a7290 */ /* 0x000fe4000fffe0ff */
[----:B------:R-:W-:Y:S02]  /*0780*/  ULEA UR39, UP2, UR12, UR40, 0x2 ;  /* 0x000000280c277291 */ /* 0x000fe4000f8410ff */
[----:B------:R-:W-:Y:S02]  /*0790*/  UIADD3.X UR16, UPT, UPT, URZ, UR17, URZ, UP0, !UPT ;  /* 0x00000011ff107290 */ /* 0x000fe400087fe4ff */
[----:B------:R-:W-:Y:S02]  /*07a0*/  UIADD3 UR36, UPT, UPT, UR13, UR36, URZ ;  /* 0x000000240d247290 */ /* 0x000fe4000fffe0ff */
[----:B------:R-:W-:-:S02]  /*07b0*/  UISETP.GE.U32.AND UP0, UPT, UR46, UR47, UPT ;  /* 0x0000002f2e00728c */ /* 0x000fc4000bf06070 */
[----:B------:R-:W-:Y:S02]  /*07c0*/  USHF.R.U64 UR13, UR15, 0x2, UR18 ;  /* 0x000000020f0d7899 */ /* 0x000fe40008001212 */
[----:B------:R-:W-:Y:S02]  /*07d0*/  UIMAD.WIDE.U32 UR4, UR30, 0x40, URZ ;  /* 0x000000401e0478a5 */ /* 0x000fe4000f8e00ff */
[----:B------:R-:W-:Y:S02]  /*07e0*/  ULEA.HI.X UR36, UR12, UR41, UR36, 0x2, UP2 ;  /* 0x000000290c247291 */ /* 0x000fe400090f1424 */
[----:B------:R-:W-:Y:S02]  /*07f0*/  UISETP.GE.U32.AND.EX UP0, UPT, UR14, UR16, UPT, UP0 ;  /* 0x000000100e00728c */ /* 0x000fe4000bf06100 */
[----:B------:R-:W-:Y:S01]  /*0800*/  UIADD3 UR12, UPT, UPT, -UR13, 0x10, URZ ;  /* 0x000000100d0c7890 */ /* 0x000fe2000fffe1ff */
[----:B------:R-:W0:Y:S01]  /*0810*/  LDCU UR37, c[0x0][0x394] ;  /* 0x00007280ff2577ac */ /* 0x000e220008000800 */
[----:B------:R-:W1:Y:S01]  /*0820*/  LDCU UR38, c[0x0][0x390] ;  /* 0x00007200ff2677ac */ /* 0x000e620008000800 */
[----:B------:R-:W2:Y:S01]  /*0830*/  LDCU.64 UR24, c[0x0][0x388] ;  /* 0x00007100ff1877ac */ /* 0x000ea20008000a00 */
[----:B------:R-:W3:Y:S01]  /*0840*/  LDCU.64 UR26, c[0x0][0x3b0] ;  /* 0x00007600ff1a77ac */ /* 0x000ee20008000a00 */
[----:B------:R-:W-:-:S02]  /*0850*/  UIADD3.X UR13, UPT, UPT, URZ, UR44, URZ, UP1, !UPT ;  /* 0x0000002cff0d7290 */ /* 0x000fc40008ffe4ff */
[----:B------:R-:W-:Y:S01]  /*0860*/  USEL UR12, UR12, 0x10, !UP0 ;  /* 0x000000100c0c7887 */ /* 0x000fe2000c000000 */
[----:B------:R-:W-:Y:S01]  /*0870*/  UMOV UR11, UR4 ;  /* 0x00000004000b7c82 */ /* 0x000fe20008000000 */
[----:B------:R-:W-:Y:S01]  /*0880*/  UMOV UR14, UR5 ;  /* 0x00000005000e7c82 */ /* 0x000fe20008000000 */
[----:B------:R-:W-:Y:S01]  /*0890*/  UMOV UR15, UR7 ;  /* 0x00000007000f7c82 */ /* 0x000fe20008000000 */
[----:B----4-:R-:W-:-:S08]  /*08a0*/  UMOV UR35, UR8 ;  /* 0x0000000800237c82 */ /* 0x010fd00008000000 */
.L_x_11:
[----:B------:R-:W-:Y:S01]  /*08b0*/  UIADD3 UR4, UP0, UPT, UR11, UR28, URZ ;  /* 0x0000001c0b047290 */ /* 0x000fe2000ff1e0ff */
[----:B------:R-:W-:-:S03]  /*08c0*/  IMAD.MOV.U32 R9, RZ, RZ, 0x10 ;  /* 0x00000010ff097424 */ /* 0x000fc600078e00ff */
[----:B------:R-:W-:Y:S02]  /*08d0*/  UIADD3.X UR5, UPT, UPT, UR14, UR10, URZ, UP0, !UPT ;  /* 0x0000000a0e057290 */ /* 0x000fe400087fe4ff */
[----:B------:R-:W-:-:S04]  /*08e0*/  UISETP.GE.U32.AND UP0, UPT, UR39, UR4, UPT ;  /* 0x000000042700728c */ /* 0x000fc8000bf06070 */
[----:B------:R-:W-:-:S09]  /*08f0*/  UISETP.GE.U32.AND.EX UP0, UPT, UR36, UR5, UPT, UP0 ;  /* 0x000000052400728c */ /* 0x000fd2000bf06100 */
[----:B----4-:R-:W-:Y:S05]  /*0900*/  BRA.U UP0, `(.L_x_4) ;  /* 0x0000000100987547 */ /* 0x010fea000b800000 */
[----:B------:R-:W-:Y:S01]  /*0910*/  MOV R9, UR14 ;  /* 0x0000000e00097c02 */ /* 0x000fe20008000f00 */
[----:B------:R-:W-:Y:S02]  /*0920*/  IMAD.U32 R8, RZ, RZ, UR11 ;  /* 0x0000000bff087e24 */ /* 0x000fe4000f8e00ff */
[C---:B------:R-:W-:Y:S02]  /*0930*/  IMAD R10, R6.reuse, UR8, RZ ;  /* 0x00000008060a7c24 */ /* 0x040fe4000f8e02ff */
[----:B------:R-:W-:-:S04]  /*0940*/  IMAD.WIDE.U32 R8, R6, UR7, R8 ;  /* 0x0000000706087c25 */ /* 0x000fc8000f8e0008 */
[----:B------:R-:W-:-:S04]  /*0950*/  IMAD R11, R7, UR7, R10 ;  /* 0x00000007070b7c24 */ /* 0x000fc8000f8e020a */
[----:B------:R-:W-:-:S05]  /*0960*/  IMAD.IADD R9, R9, 0x1, R11 ;  /* 0x0000000109097824 */ /* 0x000fca00078e020b */
[--C-:B------:R-:W-:Y:S02]  /*0970*/  SHF.R.S32.HI R10, RZ, 0x2, R9.reuse ;  /* 0x00000002ff0a7819 */ /* 0x100fe40000011409 */
[----:B------:R-:W-:Y:S02]  /*0980*/  SHF.R.S64 R20, R8, 0x2, R9 ;  /* 0x0000000208147819 */ /* 0x000fe40000001009 */
[----:B------:R-:W-:-:S04]  /*0990*/  LOP3.LUT R11, R10, R7, RZ, 0xfc, !PT ;  /* 0x000000070a0b7212 */ /* 0x000fc800078efcff */
[----:B------:R-:W-:-:S13]  /*09a0*/  ISETP.NE.U32.AND P1, PT, R11, RZ, PT ;  /* 0x000000ff0b00720c */ /* 0x000fda0003f25070 */
[----:B------:R-:W-:Y:S05]  /*09b0*/  @P1 BRA `(.L_x_5) ;  /* 0x00000000004c1947 */ /* 0x000fea0003800000 */
[----:B------:R-:W4:Y:S01]  /*09c0*/  I2F.U32.RP R10, R6 ;  /* 0x00000006000a7306 */ /* 0x000f220000209000 */
[----:B------:R-:W-:-:S07]  /*09d0*/  ISETP.NE.U32.AND P3, PT, R6, RZ, PT ;  /* 0x000000ff0600720c */ /* 0x000fce0003f65070 */
[----:B----4-:R-:W4:Y:S02]  /*09e0*/  MUFU.RCP R10, R10 ;  /* 0x0000000a000a7308 */ /* 0x010f240000001000 */
[----:B----4-:R-:W-:-:S06]  /*09f0*/  VIADD R8, R10, 0xffffffe ;  /* 0x0ffffffe0a087836 */ /* 0x010fcc0000000000 */
[----:B------:R4:W5:Y:S02]  /*0a00*/  F2I.FTZ.U32.TRUNC.NTZ R9, R8 ;  /* 0x0000000800097305 */ /* 0x000964000021f000 */
[----:B----4-:R-:W-:Y:S01]  /*0a10*/  IMAD.MOV.U32 R8, RZ, RZ, RZ ;  /* 0x000000ffff087224 */ /* 0x010fe200078e00ff */
[----:B-----5:R-:W-:-:S05]  /*0a20*/  IADD3 R11, PT, PT, RZ, -R9, RZ ;  /* 0x80000009ff0b7210 */ /* 0x020fca0007ffe0ff */
[----:B------:R-:W-:-:S04]  /*0a30*/  IMAD R11, R11, R6, RZ ;  /* 0x000000060b0b7224 */ /* 0x000fc800078e02ff */
[----:B------:R-:W-:-:S06]  /*0a40*/  IMAD.HI.U32 R9, R9, R11, R8 ;  /* 0x0000000b09097227 */ /* 0x000fcc00078e0008 */
[----:B------:R-:W-:-:S04]  /*0a50*/  IMAD.HI.U32 R9, R9, R20, RZ ;  /* 0x0000001409097227 */ /* 0x000fc800078e00ff */
[----:B------:R-:W-:-:S04]  /*0a60*/  IMAD.MOV R11, RZ, RZ, -R9 ;  /* 0x000000ffff0b7224 */ /* 0x000fc800078e0a09 */
[----:B------:R-:W-:-:S05]  /*0a70*/  IMAD R11, R6, R11, R20 ;  /* 0x0000000b060b7224 */ /* 0x000fca00078e0214 */
[----:B------:R-:W-:-:S13]  /*0a80*/  ISETP.GE.U32.AND P1, PT, R11, R6, PT ;  /* 0x000000060b00720c */ /* 0x000fda0003f26070 */
[----:B------:R-:W-:Y:S01]  /*0a90*/  @P1 IADD3 R11, PT, PT, R11, -R6, RZ ;  /* 0x800000060b0b1210 */ /* 0x000fe20007ffe0ff */
[----:B------:R-:W-:-:S03]  /*0aa0*/  @P1 VIADD R9, R9, 0x1 ;  /* 0x0000000109091836 */ /* 0x000fc60000000000 */
[----:B------:R-:W-:-:S13]  /*0ab0*/  ISETP.GE.U32.AND P2, PT, R11, R6, PT ;  /* 0x000000060b00720c */ /* 0x000fda0003f46070 */
[----:B------:R-:W-:Y:S01]  /*0ac0*/  @P2 VIADD R9, R9, 0x1 ;  /* 0x0000000109092836 */ /* 0x000fe20000000000 */
[----:B------:R-:W-:Y:S01]  /*0ad0*/  @!P3 LOP3.LUT R9, RZ, R6, RZ, 0x33, !PT ;  /* 0x00000006ff09b212 */ /* 0x000fe200078e33ff */
[----:B------:R-:W-:Y:S06]  /*0ae0*/  BRA `(.L_x_6) ;  /* 0x00000000001c7947 */ /* 0x000fec0003800000 */
.L_x_5:
[----:B------:R-:W4:Y:S01]  /*0af0*/  LDCU.64 UR4, c[0x0][0x388] ;  /* 0x00007100ff0477ac */ /* 0x000f220008000a00 */
[----:B------:R-:W-:Y:S01]  /*0b00*/  IMAD.MOV.U32 R8, RZ, RZ, R10 ;  /* 0x000000ffff087224 */ /* 0x000fe200078e000a */
[----:B------:R-:W-:Y:S02]  /*0b10*/  MOV R10, 0xb50 ;  /* 0x00000b50000a7802 */ /* 0x000fe40000000f00 */
[----:B----4-:R-:W-:Y:S01]  /*0b20*/  MOV R11, UR4 ;  /* 0x00000004000b7c02 */ /* 0x010fe20008000f00 */
[----:B------:R-:W-:-:S07]  /*0b30*/  IMAD.U32 R9, RZ, RZ, UR5 ;  /* 0x00000005ff097e24 */ /* 0x000fce000f8e00ff */
[----:B0123--:R-:W-:Y:S05]  /*0b40*/  CALL.REL.NOINC `($__internal_0_$__cuda_sm20_div_u64) ;  /* 0x0000000800847944 */ /* 0x00ffea0003c00000 */
[----:B------:R-:W-:-:S07]  /*0b50*/  MOV R9, R8 ;  /* 0x0000000800097202 */ /* 0x000fce0000000f00 */
.L_x_6:
[----:B------:R-:W-:-:S07]  /*0b60*/  IADD3 R9, PT, PT, -R9, 0x10, RZ ;  /* 0x0000001009097810 */ /* 0x000fce0007ffe1ff */
.L_x_4:
[----:B------:R-:W-:Y:S01]  /*0b70*/  USHF.R.U64 UR4, UR15, 0x2, UR35 ;  /* 0x000000020f047899 */ /* 0x000fe20008001223 */
[----:B------:R-:W-:Y:S01]  /*0b80*/  ISETP.GE.AND P2, PT, R16, UR12, PT ;  /* 0x0000000c10007c0c */ /* 0x000fe2000bf46270 */
[----:B------:R-:W-:Y:S02]  /*0b90*/  UISETP.GE.U32.AND UP0, UPT, UR34, UR9, UPT ;  /* 0x000000092200728c */ /* 0x000fe4000bf06070 */
[----:B------:R-:W-:Y:S01]  /*0ba0*/  UIADD3 UR4, UPT, UPT, -UR4, 0x10, URZ ;  /* 0x0000001004047890 */ /* 0x000fe2000fffe1ff */
[----:B------:R-:W-:Y:S01]  /*0bb0*/  ISETP.GE.OR P2, PT, R0, R9, P2 ;  /* 0x000000090000720c */ /* 0x000fe20001746670 */
[----:B------:R-:W-:-:S04]  /*0bc0*/  UISETP.GE.U32.AND.EX UP0, UPT, UR6, UR13, UPT, UP0 ;  /* 0x0000000d0600728c */ /* 0x000fc8000bf06100 */
[----:B------:R-:W-:-:S06]  /*0bd0*/  USEL UR4, UR4, 0x10, !UP0 ;  /* 0x0000001004047887 */ /* 0x000fcc000c000000 */
[----:B------:R-:W-:Y:S02]  /*0be0*/  ISETP.GE.AND P1, PT, R16, UR4, PT ;  /* 0x0000000410007c0c */ /* 0x000fe4000bf26270 */
[----:B------:R-:W-:Y:S02]  /*0bf0*/  @!P2 IADD3 R8, P4, PT, R2, UR11, RZ ;  /* 0x0000000b0208ac10 */ /* 0x000fe4000ff9e0ff */
[----:B------:R-:W-:Y:S02]  /*0c00*/  ISETP.GE.OR P1, PT, R0, R3, P1 ;  /* 0x000000030000720c */ /* 0x000fe40000f26670 */
[----:B------:R-:W-:-:S06]  /*0c10*/  @!P2 IADD3.X R9, PT, PT, R4, UR14, RZ, P4, !PT ;  /* 0x0000000e0409ac10 */ /* 0x000fcc000a7fe4ff */
[----:B------:R-:W4:Y:S05]  /*0c20*/  @!P2 LDG.E R9, desc[UR22][R8.64] ;  /* 0x000000160809a981 */ /* 0x000f2a000c1e1900 */
[----:B------:R-:W5:Y:S01]  /*0c30*/  @!P1 LDC.64 R12, c[0x0][0x390] ;  /* 0x0000e400ff0c9b82 */ /* 0x000f620000000a00 */
[----:B------:R-:W-:Y:S02]  /*0c40*/  @!P1 IMAD.MOV.U32 R10, RZ, RZ, R16 ;  /* 0x000000ffff0a9224 */ /* 0x000fe400078e0010 */
[----:B------:R-:W-:Y:S02]  /*0c50*/  @!P1 IMAD.MOV.U32 R11, RZ, RZ, RZ ;  /* 0x000000ffff0b9224 */ /* 0x000fe400078e00ff */
[----:B-----5:R-:W-:-:S04]  /*0c60*/  @!P1 IMAD.WIDE.U32 R10, R0, R12, R10 ;  /* 0x0000000c000a9225 */ /* 0x020fc800078e000a */
[----:B------:R-:W-:Y:S01]  /*0c70*/  @!P1 IMAD R11, R0, R13, R11 ;  /* 0x0000000d000b9224 */ /* 0x000fe200078e020b */
[----:B------:R-:W-:-:S04]  /*0c80*/  @!P1 LEA R12, P3, R10, UR9, 0x2 ;  /* 0x000000090a0c9c11 */ /* 0x000fc8000f8610ff */
[----:B------:R-:W-:-:S05]  /*0c90*/  @!P1 LEA.HI.X R13, R10, UR13, R11, 0x2, P3 ;  /* 0x0000000d0a0d9c11 */ /* 0x000fca00098f140b */
[----:B------:R-:W5:Y:S01]  /*0ca0*/  @!P1 LDG.E R12, desc[UR22][R12.64+-0x40] ;  /* 0xffffc0160c0c9981 */ /* 0x000f62000c1e1900 */
[----:B------:R-:W-:Y:S01]  /*0cb0*/  @!P1 LEA R11, R16, R5, 0x2 ;  /* 0x00000005100b9211 */ /* 0x000fe200078e10ff */
[----:B------:R-:W-:Y:S04]  /*0cc0*/  BSSY.RECONVERGENT B0, `(.L_x_7) ;  /* 0x0000033000007945 */ /* 0x000fe80003800200 */
[----:B-----5:R0:W-:Y:S04]  /*0cd0*/  @!P1 STS [R11], R12 ;  /* 0x0000000c0b009388 */ /* 0x0201e80000000800 */
[----:B----4-:R4:W-:Y:S01]  /*0ce0*/  @!P2 STS [R18], R9 ;  /* 0x000000091200a388 */ /* 0x0109e20000000800 */
[----:B------:R-:W-:-:S13]  /*0cf0*/  ISETP.GE.AND P1, PT, R0, R3, PT ;  /* 0x000000030000720c */ /* 0x000fda0003f26270 */
[----:B0---4-:R-:W-:Y:S05]  /*0d00*/  @P1 BRA `(.L_x_8) ;  /* 0x0000000000b81947 */ /* 0x011fea0003800000 */
[----:B------:R-:W-:-:S04]  /*0d10*/  ULOP3.LUT UR4, UR31, UR37, URZ, 0xfc, !UPT ;  /* 0x000000251f047292 */ /* 0x000fc8000f8efcff */
[----:B------:R-:W-:-:S09]  /*0d20*/  UISETP.NE.U32.AND UP0, UPT, UR4, URZ, UPT ;  /* 0x000000ff0400728c */ /* 0x000fd2000bf05070 */
[----:B------:R-:W-:Y:S05]  /*0d30*/  BRA.U UP0, `(.L_x_9) ;  /* 0x0000000100607547 */ /* 0x000fea000b800000 */
[----:B-1----:R-:W0:Y:S01]  /*0d40*/  I2F.U32.RP R8, UR38 ;  /* 0x0000002600087d06 */ /* 0x002e220008209000 */
        /* <DEDUP_REMOVED lines=9> */
[----:B------:R-:W-:-:S07]  /*0de0*/  UIMAD.WIDE.U32 UR4, UR5, UR20, URZ ;  /* 0x00000014050472a5 */ /* 0x000fce000f8e00ff */
[----:B------:R-:W-:Y:S02]  /*0df0*/  UMOV UR4, UR5 ;  /* 0x0000000500047c82 */ /* 0x000fe40008000000 */
[----:B------:R-:W-:-:S04]  /*0e00*/  UIADD3 UR5, UPT, UPT, -UR4, URZ, URZ ;  /* 0x000000ff04057290 */ /* 0x000fc8000fffe1ff */
[----:B------:R-:W-:-:S04]  /*0e10*/  UIMAD UR5, UR38, UR5, UR20 ;  /* 0x00000005260572a4 */ /* 0x000fc8000f8e0214 */
[----:B------:R-:W-:-:S11]  /*0e20*/  UISETP.GE.U32.AND UP0, UPT, UR5, UR38, UPT ;  /* 0x000000260500728c */ /* 0x000fd6000bf06070 */
[----:B------:R-:W-:Y:S02]  /*0e30*/  @UP0 UIADD3 UR5, UPT, UPT, UR5, -UR38, URZ ;  /* 0x8000002605050290 */ /* 0x000fe4000fffe0ff */
[----:B------:R-:W-:Y:S02]  /*0e40*/  @UP0 UIADD3 UR4, UPT, UPT, UR4, 0x1, URZ ;  /* 0x0000000104040890 */ /* 0x000fe4000fffe0ff */
[----:B------:R-:W-:-:S03]  /*0e50*/  UISETP.GE.U32.AND UP1, UPT, UR5, UR38, UPT ;  /* 0x000000260500728c */ /* 0x000fc6000bf26070 */
[----:B------:R-:W-:Y:S02]  /*0e60*/  UMOV UR5, URZ ;  /* 0x000000ff00057c82 */ /* 0x000fe40008000000 */
[----:B------:R-:W-:-:S06]  /*0e70*/  MOV R9, UR5 ;  /* 0x0000000500097c02 */ /* 0x000fcc0008000f00 */
[----:B------:R-:W-:Y:S02]  /*0e80*/  @UP1 UIADD3 UR4, UPT, UPT, UR4, 0x1, URZ ;  /* 0x0000000104041890 */ /* 0x000fe4000fffe0ff */
[----:B------:R-:W-:-:S06]  /*0e90*/  @!UP2 ULOP3.LUT UR4, URZ, UR38, URZ, 0x33, !UPT ;  /* 0x00000026ff04a292 */ /* 0x000fcc000f8e33ff */
[----:B------:R-:W-:Y:S01]  /*0ea0*/  IMAD.U32 R8, RZ, RZ, UR4 ;  /* 0x00000004ff087e24 */ /* 0x000fe2000f8e00ff */
[----:B------:R-:W-:Y:S06]  /*0eb0*/  BRA `(.L_x_10) ;  /* 0x0000000000207947 */ /* 0x000fec0003800000 */
.L_x_9:
[----:B------:R-:W0:Y:S01]  /*0ec0*/  LDCU.64 UR4, c[0x0][0x390] ;  /* 0x00007200ff0477ac */ /* 0x000e220008000a00 */
[----:B------:R-:W-:Y:S01]  /*0ed0*/  IMAD.U32 R20, RZ, RZ, UR20 ;  /* 0x00000014ff147e24 */ /* 0x000fe2000f8e00ff */
[----:B------:R-:W-:Y:S01]  /*0ee0*/  MOV R10, 0xf40 ;  /* 0x00000f40000a7802 */ /* 0x000fe20000000f00 */
[----:B------:R-:W-:Y:S02]  /*0ef0*/  IMAD.U32 R21, RZ, RZ, UR21 ;  /* 0x00000015ff157e24 */ /* 0x000fe4000f8e00ff */
[----:B------:R-:W-:Y:S01]  /*0f00*/  IMAD.U32 R8, RZ, RZ, UR31 ;  /* 0x0000001fff087e24 */ /* 0x000fe2000f8e00ff */
[----:B0-----:R-:W-:Y:S01]  /*0f10*/  MOV R11, UR4 ;  /* 0x00000004000b7c02 */ /* 0x001fe20008000f00 */
[----:B------:R-:W-:-:S07]  /*0f20*/  IMAD.U32 R9, RZ, RZ, UR5 ;  /* 0x00000005ff097e24 */ /* 0x000fce000f8e00ff */
[----:B-123--:R-:W-:Y:S05]  /*0f30*/  CALL.REL.NOINC `($__internal_0_$__cuda_sm20_div_u64) ;  /* 0x0000000400887944 */ /* 0x00efea0003c00000 */
.L_x_10:
[----:B------:R-:W-:-:S04]  /*0f40*/  IADD3 R10, P1, PT, R0, R8, RZ ;  /* 0x00000008000a7210 */ /* 0x000fc80007f3e0ff */
[----:B------:R-:W-:Y:S02]  /*0f50*/  IADD3.X R9, PT, PT, RZ, R9, RZ, P1, !PT ;  /* 0x00000009ff097210 */ /* 0x000fe40000ffe4ff */
[----:B---3--:R-:W-:-:S04]  /*0f60*/  LEA R8, P1, R10, UR26, 0x2 ;  /* 0x0000001a0a087c11 */ /* 0x008fc8000f8210ff */
[----:B------:R-:W-:-:S05]  /*0f70*/  LEA.HI.X R9, R10, UR27, R9, 0x2, P1 ;  /* 0x0000001b0a097c11 */ /* 0x000fca00088f1409 */
[----:B------:R-:W3:Y:S01]  /*0f80*/  LDG.E R8, desc[UR22][R8.64] ;  /* 0x0000001608087981 */ /* 0x000ee2000c1e1900 */
[----:B------:R-:W0:Y:S01]  /*0f90*/  S2UR UR5, SR_CgaCtaId ;  /* 0x00000000000579c3 */ /* 0x000e220000008800 */
[----:B------:R-:W-:Y:S02]  /*0fa0*/  UMOV UR4, 0x400 ;  /* 0x0000040000047882 */ /* 0x000fe40000000000 */
[----:B------:R-:W-:-:S04]  /*0fb0*/  UIADD3 UR4, UPT, UPT, UR4, 0x800, URZ ;  /* 0x0000080004047890 */ /* 0x000fc8000fffe0ff */
[----:B0-----:R-:W-:-:S06]  /*0fc0*/  ULEA UR4, UR5, UR4, 0x18 ;  /* 0x0000000405047291 */ /* 0x001fcc000f8ec0ff */
[----:B------:R-:W-:-:S05]  /*0fd0*/  LEA R11, R0, UR4, 0x2 ;  /* 0x00000004000b7c11 */ /* 0x000fca000f8e10ff */
[----:B---3--:R0:W-:Y:S02]  /*0fe0*/  STS [R11], R8 ;  /* 0x000000080b007388 */ /* 0x0081e40000000800 */
.L_x_8:
[----:B-123--:R-:W-:Y:S05]  /*0ff0*/  BSYNC.RECONVERGENT B0 ;  /* 0x0000000000007941 */ /* 0x00efea0003800200 */
.L_x_7:
[----:B------:R-:W1:Y:S01]  /*1000*/  S2R R19, SR_CgaCtaId ;  /* 0x0000000000137919 */ /* 0x000e620000008800 */
[----:B------:R-:W-:Y:S01]  /*1010*/  MOV R20, 0x400 ;  /* 0x0000040000147802 */ /* 0x000fe20000000f00 */
[----:B------:R-:W-:Y:S01]  /*1020*/  UISETP.GE.U32.AND UP0, UPT, UR9, UR34, UPT ;  /* 0x000000220900728c */ /* 0x000fe2000bf06070 */
[----:B------:R-:W-:Y:S01]  /*1030*/  BAR.SYNC.DEFER_BLOCKING 0x0 ;  /* 0x0000000000007b1d */ /* 0x000fe20000010000 */
[----:B------:R-:W-:Y:S02]  /*1040*/  UIADD3 UR4, UP3, UPT, UR9, 0x40, URZ ;  /* 0x0000004009047890 */ /* 0x000fe4000ff7e0ff */
[C---:B0-----:R-:W-:Y:S01]  /*1050*/  VIADD R8, R20.reuse, 0x400 ;  /* 0x0000040014087836 */ /* 0x041fe20000000000 */
[----:B------:R-:W-:Y:S01]  /*1060*/  UISETP.GE.U32.AND.EX UP0, UPT, UR13, UR6, UPT, UP0 ;  /* 0x000000060d00728c */ /* 0x000fe2000bf06100 */
[----:B------:R-:W-:Y:S01]  /*1070*/  @!P0 VIADD R20, R20, 0x800 ;  /* 0x0000080014148836 */ /* 0x000fe20000000000 */
[----:B------:R-:W-:Y:S02]  /*1080*/  UIADD3.X UR5, UPT, UPT, URZ, UR13, URZ, UP3, !UPT ;  /* 0x0000000dff057290 */ /* 0x000fe40009ffe4ff */
[----:B------:R-:W-:-:S02]  /*1090*/  ULEA UR11, UP1, UR24, UR11, 0x6 ;  /* 0x0000000b180b7291 */ /* 0x000fc4000f8230ff */
[----:B------:R-:W-:Y:S02]  /*10a0*/  UIADD3 UR15, UP2, UPT, UR15, 0x40, URZ ;  /* 0x000000400f0f7890 */ /* 0x000fe4000ff5e0ff */
[----:B------:R-:W-:Y:S02]  /*10b0*/  ULEA.HI.X UR14, UR24, UR14, UR25, 0x6, UP1 ;  /* 0x0000000e180e7291 */ /* 0x000fe400088f3419 */
[----:B------:R-:W-:Y:S01]  /*10c0*/  UIADD3.X UR35, UPT, UPT, URZ, UR35, URZ, UP2, !UPT ;  /* 0x00000023ff237290 */ /* 0x000fe200097fe4ff */
[----:B------:R-:W-:Y:S01]  /*10d0*/  UMOV UR9, UR4 ;  /* 0x0000000400097c82 */ /* 0x000fe20008000000 */
[----:B------:R-:W-:Y:S01]  /*10e0*/  UMOV UR13, UR5 ;  /* 0x00000005000d7c82 */ /* 0x000fe20008000000 */
[----:B------:R-:W-:Y:S01]  /*10f0*/  LDS.128 R12, [R5] ;  /* 0x00000000050c7984 */ /* 0x000fe20000000c00 */
[----:B-1----:R-:W-:-:S03]  /*1100*/  LEA R21, R19, R8, 0x18 ;  /* 0x0000000813157211 */ /* 0x002fc600078ec0ff */
[----:B------:R-:W-:Y:S01]  /*1110*/  LDS.128 R8, [R5+0x10] ;  /* 0x0000100005087984 */ /* 0x000fe20000000c00 */
[----:B------:R-:W-:-:S05]  /*1120*/  LEA R21, R16, R21, 0x2 ;  /* 0x0000001510157211 */ /* 0x000fca00078e10ff */
[----:B------:R-:W0:Y:S04]  /*1130*/  LDS R22, [R21] ;  /* 0x0000000015167984 */ /* 0x000e280000000800 */
[----:B------:R-:W1:Y:S04]  /*1140*/  LDS R27, [R21+0x40] ;  /* 0x00004000151b7984 */ /* 0x000e680000000800 */
[----:B------:R-:W2:Y:S04]  /*1150*/  LDS R29, [R21+0x80] ;  /* 0x00008000151d7984 */ /* 0x000ea80000000800 */
[----:B------:R-:W3:Y:S04]  /*1160*/  LDS R24, [R21+0xc0] ;  /* 0x0000c00015187984 */ /* 0x000ee80000000800 */
[----:B------:R-:W4:Y:S04]  /*1170*/  LDS R25, [R21+0x100] ;  /* 0x0001000015197984 */ /* 0x000f280000000800 */
[----:B------:R-:W-:Y:S01]  /*1180*/  LDS R26, [R21+0x1c0] ;  /* 0x0001c000151a7984 */ /* 0x000fe20000000800 */
[----:B0-----:R-:W-:-:S03]  /*1190*/  FFMA R12, R12, R22, R23 ;  /* 0x000000160c0c7223 */ /* 0x001fc60000000017 */
[----:B------:R-:W0:Y:S01]  /*11a0*/  LDS R22, [R21+0x140] ;  /* 0x0001400015167984 */ /* 0x000e220000000800 */
[----:B-1----:R-:W-:-:S03]  /*11b0*/  FFMA R12, R27, R13, R12 ;  /* 0x0000000d1b0c7223 */ /* 0x002fc6000000000c */
[----:B------:R-:W1:Y:S01]  /*11c0*/  LDS R27, [R21+0x180] ;  /* 0x00018000151b7984 */ /* 0x000e620000000800 */
[----:B--2---:R-:W-:-:S03]  /*11d0*/  FFMA R29, R29, R14, R12 ;  /* 0x0000000e1d1d7223 */ /* 0x004fc6000000000c */
[----:B------:R-:W-:Y:S01]  /*11e0*/  LDS R23, [R21+0x200] ;  /* 0x0002000015177984 */ /* 0x000fe20000000800 */
[----:B---3--:R-:W-:-:S03]  /*11f0*/  FFMA R29, R24, R15, R29 ;  /* 0x0000000f181d7223 */ /* 0x008fc6000000001d */
[----:B------:R-:W2:Y:S01]  /*1200*/  LDS.128 R12, [R5+0x20] ;  /* 0x00002000050c7984 */ /* 0x000ea20000000c00 */
[----:B----4-:R-:W-:-:S03]  /*1210*/  FFMA R25, R8, R25, R29 ;  /* 0x0000001908197223 */ /* 0x010fc6000000001d */
[----:B------:R-:W3:Y:S01]  /*1220*/  LDS R24, [R21+0x240] ;  /* 0x0002400015187984 */ /* 0x000ee20000000800 */
[----:B0-----:R-:W-:-:S03]  /*1230*/  FFMA R22, R22, R9, R25 ;  /* 0x0000000916167223 */ /* 0x001fc60000000019 */
[----:B------:R-:W0:Y:S01]  /*1240*/  LDS R25, [R21+0x280] ;  /* 0x0002800015197984 */ /* 0x000e220000000800 */
[----:B-1----:R-:W-:-:S03]  /*1250*/  FFMA R27, R27, R10, R22 ;  /* 0x0000000a1b1b7223 */ /* 0x002fc60000000016 */
[----:B------:R-:W1:Y:S01]  /*1260*/  LDS R22, [R21+0x2c0] ;  /* 0x0002c00015167984 */ /* 0x000e620000000800 */
[----:B------:R-:W-:-:S03]  /*1270*/  FFMA R29, R26, R11, R27 ;  /* 0x0000000b1a1d7223 */ /* 0x000fc6000000001b */
[----:B------:R-:W-:Y:S01]  /*1280*/  LDS R27, [R21+0x300] ;  /* 0x00030000151b7984 */ /* 0x000fe20000000800 */
[----:B--2---:R-:W-:Y:S01]  /*1290*/  FFMA R23, R12, R23, R29 ;  /* 0x000000170c177223 */ /* 0x004fe2000000001d */
[----:B------:R-:W-:Y:S02]  /*12a0*/  @!P0 LEA R29, R19, R20, 0x18 ;  /* 0x00000014131d8211 */ /* 0x000fe400078ec0ff */
[----:B------:R-:W2:Y:S01]  /*12b0*/  LDS.128 R8, [R5+0x30] ;  /* 0x0000300005087984 */ /* 0x000ea20000000c00 */
[----:B---3--:R-:W-:Y:S01]  /*12c0*/  FFMA R24, R24, R13, R23 ;  /* 0x0000000d18187223 */ /* 0x008fe20000000017 */
[----:B------:R-:W-:Y:S02]  /*12d0*/  @!P0 LEA R20, R0, R29, 0x2 ;  /* 0x0000001d00148211 */ /* 0x000fe400078e10ff */
[----:B------:R-:W3:Y:S04]  /*12e0*/  LDS R12, [R21+0x340] ;  /* 0x00034000150c7984 */ /* 0x000ee80000000800 */
[----:B------:R-:W4:Y:S04]  /*12f0*/  LDS R19, [R21+0x380] ;  /* 0x0003800015137984 */ /* 0x000f280000000800 */
[----:B------:R-:W5:Y:S04]  /*1300*/  LDS R26, [R21+0x3c0] ;  /* 0x0003c000151a7984 */ /* 0x000f680000000800 */
[----:B------:R-:W5:Y:S01]  /*1310*/  @!P0 LDS R20, [R20] ;  /* 0x0000000014148984 */ /* 0x000f620000000800 */
[----:B0-----:R-:W-:-:S04]  /*1320*/  FFMA R25, R25, R14, R24 ;  /* 0x0000000e19197223 */ /* 0x001fc80000000018 */
[----:B-1----:R-:W-:-:S04]  /*1330*/  FFMA R15, R22, R15, R25 ;  /* 0x0000000f160f7223 */ /* 0x002fc80000000019 */
[----:B--2---:R-:W-:Y:S01]  /*1340*/  FFMA R15, R8, R27, R15 ;  /* 0x0000001b080f7223 */ /* 0x004fe2000000000f */
[----:B------:R-:W-:Y:S01]  /*1350*/  IMAD R8, R16, 0x4, R5 ;  /* 0x0000000410087824 */ /* 0x000fe200078e0205 */
[----:B------:R-:W-:Y:S02]  /*1360*/  BAR.SYNC.DEFER_BLOCKING 0x0 ;  /* 0x0000000000007b1d */ /* 0x000fe40000010000 */
[----:B---3--:R-:W-:-:S04]  /*1370*/  FFMA R12, R12, R9, R15 ;  /* 0x000000090c0c7223 */ /* 0x008fc8000000000f */
[----:B----4-:R-:W-:-:S04]  /*1380*/  FFMA R19, R19, R10, R12 ;  /* 0x0000000a13137223 */ /* 0x010fc8000000000c */
[----:B-----5:R-:W-:-:S04]  /*1390*/  FFMA R23, R26, R11, R19 ;  /* 0x0000000b1a177223 */ /* 0x020fc80000000013 */
[----:B------:R-:W-:Y:S01]  /*13a0*/  @!P0 FADD R23, R23, R20 ;  /* 0x0000001417178221 */ /* 0x000fe20000000000 */
[----:B------:R-:W-:Y:S01]  /*13b0*/  PLOP3.LUT P0, PT, PT, PT, PT, 0x80, 0x8 ;  /* 0x000000000008781c */ /* 0x000fe20003f0f070 */
[----:B------:R4:W-:Y:S04]  /*13c0*/  STS [R8], RZ ;  /* 0x000000ff08007388 */ /* 0x0009e80000000800 */
[----:B------:R4:W-:Y:S01]  /*13d0*/  STS [R18], RZ ;  /* 0x000000ff12007388 */ /* 0x0009e20000000800 */
[----:B------:R-:W-:Y:S06]  /*13e0*/  BAR.SYNC.DEFER_BLOCKING 0x0 ;  /* 0x0000000000007b1d */ /* 0x000fec0000010000 */
[----:B------:R-:W-:Y:S05]  /*13f0*/  BRA.U !UP0, `(.L_x_11) ;  /* 0xfffffff5082c7547 */ /* 0x000fea000b83ffff */
.L_x_3:
[----:B------:R-:W3:Y:S01]  /*1400*/  S2R R5, SR_CTAID.Y ;  /* 0x0000000000057919 */ /* 0x000ee20000002600 */
[----:B------:R-:W0:Y:S01]  /*1410*/  LDCU.128 UR16, c[0x0][0x380] ;  /* 0x00007000ff1077ac */ /* 0x000e220008000c00 */
[----:B-1----:R-:W-:-:S05]  /*1420*/  VIADD R7, R0, UR32 ;  /* 0x0000002000077c36 */ /* 0x002fca0008000000 */
[----:B0-----:R-:W-:Y:S02]  /*1430*/  ISETP.GE.U32.AND P1, PT, R7, UR16, PT ;  /* 0x0000001007007c0c */ /* 0x001fe4000bf26070 */
[----:B---3--:R-:W-:-:S04]  /*1440*/  LEA R4, R5, R16, 0x4 ;  /* 0x0000001005047211 */ /* 0x008fc800078e20ff */
[----:B------:R-:W-:-:S04]  /*1450*/  ISETP.GE.U32.AND P0, PT, R4, UR18, PT ;  /* 0x0000001204007c0c */ /* 0x000fc8000bf06070 */
[----:B------:R-:W-:-:S04]  /*1460*/  ISETP.GE.U32.AND.EX P0, PT, RZ, UR19, PT, P0 ;  /* 0x00000013ff007c0c */ /* 0x000fc8000bf06100 */
[----:B------:R-:W-:-:S13]  /*1470*/  ISETP.GE.U32.OR.EX P0, PT, RZ, UR17, P0, P1 ;  /* 0x00000011ff007c0c */ /* 0x000fda0008706510 */
[----:B------:R-:W-:Y:S05]  /*1480*/  @P0 EXIT ;  /* 0x000000000000094d */ /* 0x000fea0003800000 */
[----:B------:R-:W0:Y:S02]  /*1490*/  LDCU.64 UR4, c[0x0][0x3b0] ;  /* 0x00007600ff0477ac */ /* 0x000e240008000a00 */
[----:B0-----:R-:W-:-:S04]  /*14a0*/  LEA R2, P0, R7, UR4, 0x2 ;  /* 0x0000000407027c11 */ /* 0x001fc8000f8010ff */
[----:B------:R-:W-:Y:S01]  /*14b0*/  LEA.HI.X R3, R7, UR5, RZ, 0x2, P0 ;  /* 0x0000000507037c11 */ /* 0x000fe200080f14ff */
[----:B------:R-:W0:Y:S04]  /*14c0*/  LDCU.64 UR4, c[0x0][0x3a8] ;  /* 0x00007500ff0477ac */ /* 0x000e280008000a00 */
[----:B------:R-:W2:Y:S01]  /*14d0*/  LDG.E R2, desc[UR22][R2.64] ;  /* 0x0000001602027981 */ /* 0x000ea2000c1e1900 */
[----:B------:R-:W-:-:S03]  /*14e0*/  HFMA2 R5, -RZ, RZ, 0, 0 ;  /* 0x00000000ff057431 */ /* 0x000fc600000001ff */
[----:B------:R-:W-:-:S04]  /*14f0*/  IMAD.WIDE.U32 R4, R7, UR18, R4 ;  /* 0x0000001207047c25 */ /* 0x000fc8000f8e0004 */
[----:B------:R-:W-:Y:S01]  /*1500*/  IMAD R7, R7, UR19, R5 ;  /* 0x0000001307077c24 */ /* 0x000fe2000f8e0205 */
[----:B0-----:R-:W-:-:S04]  /*1510*/  LEA R6, P0, R4, UR4, 0x2 ;  /* 0x0000000404067c11 */ /* 0x001fc8000f8010ff */
[----:B------:R-:W-:Y:S01]  /*1520*/  LEA.HI.X R7, R4, UR5, R7, 0x2, P0 ;  /* 0x0000000504077c11 */ /* 0x000fe200080f1407 */
[----:B--2---:R-:W-:-:S05]  /*1530*/  FADD R23, R2, R23 ;  /* 0x0000001702177221 */ /* 0x004fca0000000000 */
[----:B------:R-:W-:Y:S01]  /*1540*/  STG.E desc[UR22][R6.64], R23 ;  /* 0x0000001706007986 */ /* 0x000fe2000c101916 */
[----:B------:R-:W-:Y:S05]  /*1550*/  EXIT ;  /* 0x000000000000794d */ /* 0x000fea0003800000 */
        .weak           $__internal_0_$__cuda_sm20_div_u64
        .type           $__internal_0_$__cuda_sm20_div_u64,@function
        .size           $__internal_0_$__cuda_sm20_div_u64,(.L_x_13 - $__internal_0_$__cuda_sm20_div_u64)
$__internal_0_$__cuda_sm20_div_u64:
[----:B------:R-:W-:Y:S01]  /*1560*/  IMAD.MOV.U32 R24, RZ, RZ, R11 ;  /* 0x000000ffff187224 */ /* 0x000fe200078e000b */
[----:B------:R-:W-:-:S04]  /*1570*/  MOV R25, R9 ;  /* 0x0000000900197202 */ /* 0x000fc80000000f00 */
[----:B------:R-:W0:Y:S08]  /*1580*/  I2F.U64.RP R19, R24 ;  /* 0x0000001800137312 */ /* 0x000e300000309000 */
[----:B0-----:R-:W0:Y:S02]  /*1590*/  MUFU.RCP R19, R19 ;  /* 0x0000001300137308 */ /* 0x001e240000001000 */
[----:B0-----:R-:W-:-:S06]  /*15a0*/  VIADD R12, R19, 0x1ffffffe ;  /* 0x1ffffffe130c7836 */ /* 0x001fcc0000000000 */
[----:B------:R-:W0:Y:S02]  /*15b0*/  F2I.U64.TRUNC R12, R12 ;  /* 0x0000000c000c7311 */ /* 0x000e24000020d800 */
[----:B0-----:R-:W-:-:S04]  /*15c0*/  IMAD.WIDE.U32 R14, R12, R11, RZ ;  /* 0x0000000b0c0e7225 */ /* 0x001fc800078e00ff */
[----:B------:R-:W-:Y:S01]  /*15d0*/  IMAD R15, R12, R9, R15 ;  /* 0x000000090c0f7224 */ /* 0x000fe200078e020f */
[----:B------:R-:W-:-:S03]  /*15e0*/  IADD3 R21, P1, PT, RZ, -R14, RZ ;  /* 0x8000000eff157210 */ /* 0x000fc60007f3e0ff */
[----:B------:R-:W-:Y:S02]  /*15f0*/  IMAD R15, R13, R11, R15 ;  /* 0x0000000b0d0f7224 */ /* 0x000fe400078e020f */
[----:B------:R-:W-:-:S03]  /*1600*/  IMAD.HI.U32 R14, R12, R21, RZ ;  /* 0x000000150c0e7227 */ /* 0x000fc600078e00ff */
[----:B------:R-:W-:Y:S01]  /*1610*/  IADD3.X R27, PT, PT, RZ, ~R15, RZ, P1, !PT ;  /* 0x8000000fff1b7210 */ /* 0x000fe20000ffe4ff */
[----:B------:R-:W-:-:S04]  /*1620*/  IMAD.MOV.U32 R15, RZ, RZ, R12 ;  /* 0x000000ffff0f7224 */ /* 0x000fc800078e000c */
[----:B------:R-:W-:-:S04]  /*1630*/  IMAD.WIDE.U32 R14, P1, R12, R27, R14 ;  /* 0x0000001b0c0e7225 */ /* 0x000fc8000782000e */
[C---:B------:R-:W-:Y:S02]  /*1640*/  IMAD R25, R13.reuse, R27, RZ ;  /* 0x0000001b0d197224 */ /* 0x040fe400078e02ff */
[----:B------:R-:W-:-:S04]  /*1650*/  IMAD.HI.U32 R14, P2, R13, R21, R14 ;  /* 0x000000150d0e7227 */ /* 0x000fc8000784000e */
[----:B------:R-:W-:Y:S01]  /*1660*/  IMAD.HI.U32 R19, R13, R27, RZ ;  /* 0x0000001b0d137227 */ /* 0x000fe200078e00ff */
[----:B------:R-:W-:-:S04]  /*1670*/  IADD3 R15, P3, PT, R25, R14, RZ ;  /* 0x0000000e190f7210 */ /* 0x000fc80007f7e0ff */
[----:B------:R-:W-:Y:S01]  /*1680*/  IADD3.X R19, PT, PT, R19, R13, RZ, P1, !PT ;  /* 0x0000000d13137210 */ /* 0x000fe20000ffe4ff */
[----:B------:R-:W-:-:S03]  /*1690*/  IMAD.WIDE.U32 R12, R15, R11, RZ ;  /* 0x0000000b0f0c7225 */ /* 0x000fc600078e00ff */
[----:B------:R-:W-:Y:S01]  /*16a0*/  IADD3.X R19, PT, PT, RZ, RZ, R19, P3, P2 ;  /* 0x000000ffff137210 */ /* 0x000fe20001fe4413 */
[----:B------:R-:W-:Y:S01]  /*16b0*/  IMAD R14, R15, R9, R13 ;  /* 0x000000090f0e7224 */ /* 0x000fe200078e020d */
[----:B------:R-:W-:-:S03]  /*16c0*/  IADD3 R13, P1, PT, RZ, -R12, RZ ;  /* 0x8000000cff0d7210 */ /* 0x000fc60007f3e0ff */
[----:B------:R-:W-:Y:S02]  /*16d0*/  IMAD R12, R19, R11, R14 ;  /* 0x0000000b130c7224 */ /* 0x000fe400078e020e */
[----:B------:R-:W-:-:S04]  /*16e0*/  IMAD.HI.U32 R14, R15, R13, RZ ;  /* 0x0000000d0f0e7227 */ /* 0x000fc800078e00ff */
[----:B------:R-:W-:-:S04]  /*16f0*/  IMAD.X R12, RZ, RZ, ~R12, P1 ;  /* 0x000000ffff0c7224 */ /* 0x000fc800008e0e0c */
[----:B------:R-:W-:-:S04]  /*1700*/  IMAD.WIDE.U32 R14, P1, R15, R12, R14 ;  /* 0x0000000c0f0e7225 */ /* 0x000fc8000782000e */
[C---:B------:R-:W-:Y:S02]  /*1710*/  IMAD R22, R19.reuse, R12, RZ ;  /* 0x0000000c13167224 */ /* 0x040fe400078e02ff */
[----:B------:R-:W-:-:S04]  /*1720*/  IMAD.HI.U32 R15, P2, R19, R13, R14 ;  /* 0x0000000d130f7227 */ /* 0x000fc8000784000e */
[----:B------:R-:W-:Y:S01]  /*1730*/  IMAD.HI.U32 R12, R19, R12, RZ ;  /* 0x0000000c130c7227 */ /* 0x000fe200078e00ff */
[----:B------:R-:W-:-:S03]  /*1740*/  IADD3 R15, P3, PT, R22, R15, RZ ;  /* 0x0000000f160f7210 */ /* 0x000fc60007f7e0ff */
[----:B------:R-:W-:Y:S01]  /*1750*/  IMAD.MOV.U32 R13, RZ, RZ, RZ ;  /* 0x000000ffff0d7224 */ /* 0x000fe200078e00ff */
[----:B------:R-:W-:Y:S01]  /*1760*/  IADD3.X R19, PT, PT, R12, R19, RZ, P1, !PT ;  /* 0x000000130c137210 */ /* 0x000fe20000ffe4ff */
[----:B------:R-:W-:-:S03]  /*1770*/  IMAD.HI.U32 R12, R15, R20, RZ ;  /* 0x000000140f0c7227 */ /* 0x000fc600078e00ff */
[----:B------:R-:W-:Y:S01]  /*1780*/  IADD3.X R19, PT, PT, RZ, RZ, R19, P3, P2 ;  /* 0x000000ffff137210 */ /* 0x000fe20001fe4413 */
[----:B------:R-:W-:-:S04]  /*1790*/  IMAD.WIDE.U32 R12, R15, R8, R12 ;  /* 0x000000080f0c7225 */ /* 0x000fc800078e000c */
[C---:B------:R-:W-:Y:S02]  /*17a0*/  IMAD R15, R19.reuse, R8, RZ ;  /* 0x00000008130f7224 */ /* 0x040fe400078e02ff */
[----:B------:R-:W-:-:S04]  /*17b0*/  IMAD.HI.U32 R12, P1, R19, R20, R12 ;  /* 0x00000014130c7227 */ /* 0x000fc8000782000c */
[----:B------:R-:W-:Y:S01]  /*17c0*/  IMAD.HI.U32 R14, R19, R8, RZ ;  /* 0x00000008130e7227 */ /* 0x000fe200078e00ff */
[----:B------:R-:W-:-:S04]  /*17d0*/  IADD3 R22, P2, PT, R15, R12, RZ ;  /* 0x0000000c0f167210 */ /* 0x000fc80007f5e0ff */
[----:B------:R-:W-:Y:S01]  /*17e0*/  IADD3.X R14, PT, PT, R14, RZ, RZ, P1, !PT ;  /* 0x000000ff0e0e7210 */ /* 0x000fe20000ffe4ff */
[----:B------:R-:W-:-:S04]  /*17f0*/  IMAD.WIDE.U32 R12, R22, R11, RZ ;  /* 0x0000000b160c7225 */ /* 0x000fc800078e00ff */
[----:B------:R-:W-:Y:S01]  /*1800*/  IMAD.X R14, RZ, RZ, R14, P2 ;  /* 0x000000ffff0e7224 */ /* 0x000fe200010e060e */
[----:B------:R-:W-:Y:S01]  /*1810*/  IADD3 R20, P2, PT, -R12, R20, RZ ;  /* 0x000000140c147210 */ /* 0x000fe20007f5e1ff */
[----:B------:R-:W-:-:S03]  /*1820*/  IMAD R13, R22, R9, R13 ;  /* 0x00000009160d7224 */ /* 0x000fc600078e020d */
[-C--:B------:R-:W-:Y:S01]  /*1830*/  ISETP.GE.U32.AND P1, PT, R20, R11.reuse, PT ;  /* 0x0000000b1400720c */ /* 0x080fe20003f26070 */
[----:B------:R-:W-:-:S05]  /*1840*/  IMAD R13, R14, R11, R13 ;  /* 0x0000000b0e0d7224 */ /* 0x000fca00078e020d */
[----:B------:R-:W-:Y:S02]  /*1850*/  IADD3.X R24, PT, PT, ~R13, R8, RZ, P2, !PT ;  /* 0x000000080d187210 */ /* 0x000fe400017fe5ff */
[----:B------:R-:W-:Y:S02]  /*1860*/  IADD3 R8, P2, PT, -R11, R20, RZ ;  /* 0x000000140b087210 */ /* 0x000fe40007f5e1ff */
[----:B------:R-:W-:Y:S02]  /*1870*/  IADD3 R13, P3, PT, R22, 0x1, RZ ;  /* 0x00000001160d7810 */ /* 0x000fe40007f7e0ff */
[C---:B------:R-:W-:Y:S01]  /*1880*/  ISETP.GE.U32.AND.EX P1, PT, R24.reuse, R9, PT, P1 ;  /* 0x000000091800720c */ /* 0x040fe20003f26110 */
[----:B------:R-:W-:Y:S01]  /*1890*/  IMAD.X R12, R24, 0x1, ~R9, P2 ;  /* 0x00000001180c7824 */ /* 0x000fe200010e0e09 */
[----:B------:R-:W-:Y:S02]  /*18a0*/  IADD3.X R15, PT, PT, RZ, R14, RZ, P3, !PT ;  /* 0x0000000eff0f7210 */ /* 0x000fe40001ffe4ff */
[----:B------:R-:W-:-:S02]  /*18b0*/  SEL R8, R8, R20, P1 ;  /* 0x0000001408087207 */ /* 0x000fc40000800000 */
[----:B------:R-:W-:Y:S02]  /*18c0*/  SEL R13, R13, R22, P1 ;  /* 0x000000160d0d7207 */ /* 0x000fe40000800000 */
[----:B------:R-:W-:Y:S02]  /*18d0*/  SEL R12, R12, R24, P1 ;  /* 0x000000180c0c7207 */ /* 0x000fe40000800000 */
[----:B------:R-:W-:Y:S02]  /*18e0*/  SEL R14, R15, R14, P1 ;  /* 0x0000000e0f0e7207 */ /* 0x000fe40000800000 */
[----:B------:R-:W-:Y:S02]  /*18f0*/  ISETP.GE.U32.AND P1, PT, R8, R11, PT ;  /* 0x0000000b0800720c */ /* 0x000fe40003f26070 */
[----:B------:R-:W-:Y:S02]  /*1900*/  IADD3 R8, P3, PT, R13, 0x1, RZ ;  /* 0x000000010d087810 */ /* 0x000fe40007f7e0ff */
[----:B------:R-:W-:-:S02]  /*1910*/  ISETP.NE.U32.AND P2, PT, R11, RZ, PT ;  /* 0x000000ff0b00720c */ /* 0x000fc40003f45070 */
[----:B------:R-:W-:Y:S01]  /*1920*/  ISETP.GE.U32.AND.EX P1, PT, R12, R9, PT, P1 ;  /* 0x000000090c00720c */ /* 0x000fe20003f26110 */
[----:B------:R-:W-:Y:S01]  /*1930*/  IMAD.X R11, RZ, RZ, R14, P3 ;  /* 0x000000ffff0b7224 */ /* 0x000fe200018e060e */
[----:B------:R-:W-:Y:S02]  /*1940*/  ISETP.NE.AND.EX P2, PT, R9, RZ, PT, P2 ;  /* 0x000000ff0900720c */ /* 0x000fe40003f45320 */
[----:B------:R-:W-:Y:S02]  /*1950*/  SEL R8, R8, R13, P1 ;  /* 0x0000000d08087207 */ /* 0x000fe40000800000 */
[----:B------:R-:W-:Y:S01]  /*1960*/  SEL R9, R11, R14, P1 ;  /* 0x0000000e0b097207 */ /* 0x000fe20000800000 */
[----:B------:R-:W-:Y:S01]  /*1970*/  HFMA2 R11, -RZ, RZ, 0, 0 ;  /* 0x00000000ff0b7431 */ /* 0x000fe200000001ff */
[----:B------:R-:W-:Y:S02]  /*1980*/  SEL R8, R8, 0xffffffff, P2 ;  /* 0xffffffff08087807 */ /* 0x000fe40001000000 */
[----:B------:R-:W-:Y:S01]  /*1990*/  SEL R9, R9, 0xffffffff, P2 ;  /* 0xffffffff09097807 */ /* 0x000fe20001000000 */
[----:B------:R-:W-:Y:S06]  /*19a0*/  RET.REL.NODEC R10 `(_Z18cuda_sgemm_forwardILi16EEvmmmPfS0_S0_S0_) ;  /* 0xffffffe40a947950 */ /* 0x000fec0003c3ffff */
.L_x_12:
[----:B------:R-:W-:-:S00]  /*19b0*/  BRA `(.L_x_12) ;  /* 0xfffffffc00fc7947 */ /* 0x000fc0000383ffff */
[----:B------:R-:W-:-:S00]  /*19c0*/  NOP ;  /* 0x0000000000007918 */ /* 0x000fc00000000000 */
        /* <DEDUP_REMOVED lines=11> */
.L_x_13:


//--------------------- .nv.shared._Z18cuda_sgemm_forwardILi16EEvmmmPfS0_S0_S0_ --------------------------
	.section	.nv.shared._Z18cuda_sgemm_forwardILi16EEvmmmPfS0_S0_S0_,"aw",@nobits
	.sectionflags	@""
	.align	4
.nv.shared._Z18cuda_sgemm_forwardILi16EEvmmmPfS0_S0_S0_:
	.zero		3136


//--------------------- .nv.shared.reserved.0     --------------------------
	.section	.nv.shared.reserved.0,"aw",@nobits
	.weak		__nv_reservedSMEM_offset_0_alias
	.size		__nv_reservedSMEM_offset_0_alias, 0, 64
	.other		__nv_reservedSMEM_offset_0_alias,@"STO_CUDA_RESERVED_SHARED STV_DEFAULT"
__nv_reservedSMEM_offset_0_alias:
	.zero		0
	.zero		64


//--------------------- .nv.constant0._Z18cuda_sgemm_forwardILi16EEvmmmPfS0_S0_S0_ --------------------------
	.section	.nv.constant0._Z18cuda_sgemm_forwardILi16EEvmmmPfS0_S0_S0_,"a",@progbits
	.sectionflags	@""
	.align	4
.nv.constant0._Z18cuda_sgemm_forwardILi16EEvmmmPfS0_S0_S0_:
	.zero		952


//--------------------- SYMBOLS --------------------------

	.type		.nv.reservedSmem.offset0,@object
	.size		.nv.reservedSmem.offset0,0x4
	.type		.nv.reservedSmem.cap,@object
	.size		.nv.reservedSmem.cap,0x4
